def gluon_wgmma(
    a_ptr,
    b_ptr,
    c_ptr,
    M,
    N,
    K,
    stride_am,
    stride_bk,
    stride_cm,
    BLOCK_M: gl.constexpr,
    BLOCK_N: gl.constexpr,
    BLOCK_K: gl.constexpr,
    DTYPE: gl.constexpr,
    A_LAYOUT: gl.constexpr,
    B_LAYOUT: gl.constexpr,
    C_LAYOUT: gl.constexpr,
    B_SHAPE: gl.constexpr,
    TRANS_B: gl.constexpr,
    NUM_BUFFERS: gl.constexpr,
    NUM_WARPS: gl.constexpr,
):
    a_desc = tma.make_tensor_descriptor(
        a_ptr, [M, K], [stride_am, 1], [BLOCK_M, BLOCK_K], A_LAYOUT
    )
    b_desc = tma.make_tensor_descriptor(
        b_ptr,
        [N, K] if TRANS_B else [K, N],
        [stride_bk, 1],
        B_SHAPE,
        B_LAYOUT,
    )
    c_desc = tma.make_tensor_descriptor(
        c_ptr, [M, N], [stride_cm, 1], [BLOCK_M, BLOCK_N], C_LAYOUT
    )

    a_bufs = gl.allocate_shared_memory(
        DTYPE, [NUM_BUFFERS, BLOCK_M, BLOCK_K], A_LAYOUT
    )
    b_bufs = gl.allocate_shared_memory(DTYPE, [NUM_BUFFERS] + B_SHAPE, B_LAYOUT)

    pid_m = gl.program_id(0)
    pid_n = gl.program_id(1)
    off_m = pid_m * BLOCK_M
    off_n = pid_n * BLOCK_N

    mma_layout: gl.constexpr = pick_wgmma_layout(DTYPE, BLOCK_M, BLOCK_N, NUM_WARPS)
    acc = warpgroup_mma_init(
        gl.zeros((BLOCK_M, BLOCK_N), dtype=gl.float32, layout=mma_layout)
    )

    bars = gl.allocate_shared_memory(
        gl.int64, [NUM_BUFFERS, 1], mbarrier.MBarrierLayout()
    )
    for i in gl.static_range(NUM_BUFFERS):
        mbarrier.init(bars.index(i), count=1)
    idx = 0
    phase = 0

    for k in range(0, K, BLOCK_K):
        a = a_bufs.index(idx)
        b = b_bufs.index(idx)
        bar = bars.index(idx)
        mbarrier.expect(bar, a_desc.block_type.nbytes + b_desc.block_type.nbytes)
        tma.async_copy_global_to_shared(a_desc, [off_m, k], bar, a)
        tma.async_copy_global_to_shared(
            b_desc, [off_n, k] if TRANS_B else [k, off_n], bar, b
        )
        mbarrier.wait(bar, phase=phase)

        if TRANS_B:
            b = b.permute((1, 0))
        acc = warpgroup_mma_wait(num_outstanding=0, deps=(acc,))
        acc = warpgroup_mma(a, b, acc, is_async=True)

        idx += 1
        if idx == NUM_BUFFERS:
            idx = 0
            phase ^= 1

    acc = warpgroup_mma_wait(num_outstanding=0, deps=(acc,))
    for i in gl.static_range(NUM_BUFFERS):
        mbarrier.invalidate(bars.index(i))

    c_smem = gl.allocate_shared_memory(DTYPE, [BLOCK_M, BLOCK_N], C_LAYOUT)
    c_smem.store(acc.to(DTYPE))
    fence_async_shared()
    tma.async_copy_shared_to_global(c_desc, [off_m, off_n], c_smem)
    tma.store_wait(pendings=0)

# config = {"BLOCK_K": 32, "BLOCK_M": 64, "BLOCK_N": 256, "arch": "sm_90", "dtype": "fp16", "num_buffers": 3, "num_warps": 8, "trans_b": 1}
# arch = sm_90


// ===== COMPILED SASS (sm_90a) =====

	.target	sm_90a

	.elftype	@"ET_EXEC"


//--------------------- .note.nv.tkinfo           --------------------------
	.section	.note.nv.tkinfo,"",@"SHT_NOTE"
	.sectionflags	@"SHF_NOTE_NV_TKINFO"
	.tkinfo
        /*0018*/ 	.word	0x00000002
        /*0030*/ 	.string	""
        /*0030*/ 	.string	"ptxas"
        /*0030*/ 	.string	"Cuda compilation tools, release 13.0, V13.0.88"
        /*0030*/ 	.string	"Build cuda_13.0.r13.0/compiler.36424714_0"
        /*0030*/ 	.string	"-v  -suppress-debug-info  -lineinfo  -arch sm_90a "



//--------------------- .note.nv.cuinfo           --------------------------
	.section	.note.nv.cuinfo,"",@"SHT_NOTE"
	.sectionflags	@"SHF_NOTE_NV_CUINFO"
        /*0018*/ 	.short	0x0002
        /*001a*/ 	.short	0x005a
        /*001c*/ 	.short	0x0082
	.zero		2


//--------------------- .nv.info                  --------------------------
	.section	.nv.info,"",@"SHT_CUDA_INFO"
	.align	4


	//----- nvinfo : EIATTR_REGCOUNT
	.align		4
        /*0000*/ 	.byte	0x04, 0x2f
        /*0002*/ 	.short	(.L_1 - .L_0)
	.align		4
.L_0:
        /*0004*/ 	.word	index@(gluon_wgmma)
        /*0008*/ 	.word	0x0000005a


	//----- nvinfo : EIATTR_FRAME_SIZE
	.align		4
.L_1:
        /*000c*/ 	.byte	0x04, 0x11
        /*000e*/ 	.short	(.L_3 - .L_2)
	.align		4
.L_2:
        /*0010*/ 	.word	index@(gluon_wgmma)
        /*0014*/ 	.word	0x00000000


	//----- nvinfo : EIATTR_MIN_STACK_SIZE
	.align		4
.L_3:
        /*0018*/ 	.byte	0x04, 0x12
        /*001a*/ 	.short	(.L_5 - .L_4)
	.align		4
.L_4:
        /*001c*/ 	.word	index@(gluon_wgmma)
        /*0020*/ 	.word	0x00000000
.L_5:


//--------------------- .nv.compat                --------------------------
	.section	.nv.compat,"",@"SHT_CUDA_COMPAT_INFO"
	.align	4
        /*0000*/ 	.byte	0x02, 0x09, 0x01, 0x00, 0x02, 0x02, 0x04, 0x00, 0x02, 0x05, 0x05, 0x00, 0x03, 0x07, 0x01, 0x01
        /*0010*/ 	.byte	0x02, 0x03, 0x03, 0x00, 0x02, 0x06, 0x01, 0x00, 0x04, 0x0b, 0x08, 0x00, 0x00, 0x00, 0x00, 0x00
        /*0020*/ 	.byte	0x00, 0x00, 0x00, 0x00


//--------------------- .nv.info.gluon_wgmma      --------------------------
	.section	.nv.info.gluon_wgmma,"",@"SHT_CUDA_INFO"
	.sectionflags	@""
	.align	4


	//----- nvinfo : EIATTR_CUDA_API_VERSION
	.align		4
        /*0000*/ 	.byte	0x04, 0x37
        /*0002*/ 	.short	(.L_7 - .L_6)
.L_6:
        /*0004*/ 	.word	0x00000082


	//----- nvinfo : EIATTR_KPARAM_INFO
	.align		4
.L_7:
        /*0008*/ 	.byte	0x04, 0x17
        /*000a*/ 	.short	(.L_9 - .L_8)
.L_8:
        /*000c*/ 	.word	0x00000000
        /*0010*/ 	.short	0x000a
        /*0012*/ 	.short	0x0048
        /*0014*/ 	.byte	0x00, 0xf4, 0x21, 0x00


	//----- nvinfo : EIATTR_KPARAM_INFO
	.align		4
.L_9:
        /*0018*/ 	.byte	0x04, 0x17
        /*001a*/ 	.short	(.L_11 - .L_10)
.L_10:
        /*001c*/ 	.word	0x00000000
        /*0020*/ 	.short	0x0009
        /*0022*/ 	.short	0x0040
        /*0024*/ 	.byte	0x00, 0xf4, 0x21, 0x00


	//----- nvinfo : EIATTR_KPARAM_INFO
	.align		4
.L_11:
        /*0028*/ 	.byte	0x04, 0x17
        /*002a*/ 	.short	(.L_13 - .L_12)
.L_12:
        /*002c*/ 	.word	0x00000000
        /*0030*/ 	.short	0x0008
        /*0032*/ 	.short	0x0038
        /*0034*/ 	.byte	0x00, 0xf0, 0x21, 0x00


	//----- nvinfo : EIATTR_KPARAM_INFO
	.align		4
.L_13:
        /*0038*/ 	.byte	0x04, 0x17
        /*003a*/ 	.short	(.L_15 - .L_14)
.L_14:
        /*003c*/ 	.word	0x00000000
        /*0040*/ 	.short	0x0007
        /*0042*/ 	.short	0x0030
        /*0044*/ 	.byte	0x00, 0xf0, 0x21, 0x00


	//----- nvinfo : EIATTR_KPARAM_INFO
	.align		4
.L_15:
        /*0048*/ 	.byte	0x04, 0x17
        /*004a*/ 	.short	(.L_17 - .L_16)
.L_16:
        /*004c*/ 	.word	0x00000000
        /*0050*/ 	.short	0x0006
        /*0052*/ 	.short	0x0028
        /*0054*/ 	.byte	0x00, 0xf0, 0x21, 0x00


	//----- nvinfo : EIATTR_KPARAM_INFO
	.align		4
.L_17:
        /*0058*/ 	.byte	0x04, 0x17
        /*005a*/ 	.short	(.L_19 - .L_18)
.L_18:
        /*005c*/ 	.word	0x00000000
        /*0060*/ 	.short	0x0005
        /*0062*/ 	.short	0x0020
        /*0064*/ 	.byte	0x00, 0xf0, 0x11, 0x00


	//----- nvinfo : EIATTR_KPARAM_INFO
	.align		4
.L_19:
        /*0068*/ 	.byte	0x04, 0x17
        /*006a*/ 	.short	(.L_21 - .L_20)
.L_20:
        /*006c*/ 	.word	0x00000000
        /*0070*/ 	.short	0x0004
        /*0072*/ 	.short	0x001c
        /*0074*/ 	.byte	0x00, 0xf0, 0x11, 0x00


	//----- nvinfo : EIATTR_KPARAM_INFO
	.align		4
.L_21:
        /*0078*/ 	.byte	0x04, 0x17
        /*007a*/ 	.short	(.L_23 - .L_22)
.L_22:
        /*007c*/ 	.word	0x00000000
        /*0080*/ 	.short	0x0003
        /*0082*/ 	.short	0x0018
        /*0084*/ 	.byte	0x00, 0xf0, 0x11, 0x00


	//----- nvinfo : EIATTR_KPARAM_INFO
	.align		4
.L_23:
        /*0088*/ 	.byte	0x04, 0x17
        /*008a*/ 	.short	(.L_25 - .L_24)
.L_24:
        /*008c*/ 	.word	0x00000000
        /*0090*/ 	.short	0x0002
        /*0092*/ 	.short	0x0010
        /*0094*/ 	.byte	0x00, 0xf4, 0x21, 0x00


	//----- nvinfo : EIATTR_KPARAM_INFO
	.align		4
.L_25:
        /*0098*/ 	.byte	0x04, 0x17
        /*009a*/ 	.short	(.L_27 - .L_26)
.L_26:
        /*009c*/ 	.word	0x00000000
        /*00a0*/ 	.short	0x0001
        /*00a2*/ 	.short	0x0008
        /*00a4*/ 	.byte	0x00, 0xf4, 0x21, 0x00


	//----- nvinfo : EIATTR_KPARAM_INFO
	.align		4
.L_27:
        /*00a8*/ 	.byte	0x04, 0x17
        /*00aa*/ 	.short	(.L_29 - .L_28)
.L_28:
        /*00ac*/ 	.word	0x00000000
        /*00b0*/ 	.short	0x0000
        /*00b2*/ 	.short	0x0000
        /*00b4*/ 	.byte	0x00, 0xf4, 0x21, 0x00


	//----- nvinfo : EIATTR_SPARSE_MMA_MASK
	.align		4
.L_29:
        /*00b8*/ 	.byte	0x03, 0x50
        /*00ba*/ 	.short	0x0000


	//----- nvinfo : EIATTR_MAXREG_COUNT
	.align		4
        /*00bc*/ 	.byte	0x03, 0x1b
        /*00be*/ 	.short	0x00ff


	//----- nvinfo : EIATTR_NUM_BARRIERS
	.align		4
        /*00c0*/ 	.byte	0x02, 0x4c
        /*00c2*/ 	.byte	0x01
	.zero		1


	//----- nvinfo : EIATTR_MERCURY_ISA_VERSION
	.align		4
        /*00c4*/ 	.byte	0x03, 0x5f
        /*00c6*/ 	.short	0x0101


	//----- nvinfo : EIATTR_INT_WARP_WIDE_INSTR_OFFSETS
	.align		4
        /*00c8*/ 	.byte	0x04, 0x31
        /*00ca*/ 	.short	(.L_31 - .L_30)


	//   ....[0]....
.L_30:
        /*00cc*/ 	.word	0x00001320


	//   ....[1]....
        /*00d0*/ 	.word	0x00001340


	//   ....[2]....
        /*00d4*/ 	.word	0x00001350


	//   ....[3]....
        /*00d8*/ 	.word	0x00001430


	//   ....[4]....
        /*00dc*/ 	.word	0x00001920


	//   ....[5]....
        /*00e0*/ 	.word	0x00001930


	//   ....[6]....
        /*00e4*/ 	.word	0x000019a0


	//   ....[7]....
        /*00e8*/ 	.word	0x000019b0


	//   ....[8]....
        /*00ec*/ 	.word	0x00002080


	//   ....[9]....
        /*00f0*/ 	.word	0x00002090


	//----- nvinfo : EIATTR_COOP_GROUP_MASK_REGIDS
	.align		4
.L_31:
        /*00f4*/ 	.byte	0x04, 0x29
        /*00f6*/ 	.short	(.L_33 - .L_32)


	//   ....[0]....
.L_32:
        /*00f8*/ 	.word	0xffffffff


	//   ....[1]....
        /*00fc*/ 	.word	0xffffffff


	//   ....[2]....
        /*0100*/ 	.word	0xffffffff


	//----- nvinfo : EIATTR_COOP_GROUP_INSTR_OFFSETS
	.align		4
.L_33:
        /*0104*/ 	.byte	0x04, 0x28
        /*0106*/ 	.short	(.L_35 - .L_34)


	//   ....[0]....
.L_34:
        /*0108*/ 	.word	0x00000150


	//   ....[1]....
        /*010c*/ 	.word	0x00000700


	//   ....[2]....
        /*0110*/ 	.word	0x00000cf0


	//----- nvinfo : EIATTR_MBARRIER_INSTR_OFFSETS
	.align		4
.L_35:
        /*0114*/ 	.byte	0x04, 0x39
        /*0116*/ 	.short	(.L_37 - .L_36)


	//   ....[0]....
.L_36:
        /*0118*/ 	.word	0x000014b0
        /*011c*/ 	.word	0x000000ff
        /*0120*/ 	.word	0x0000f000
        /*0124*/ 	.short	0x0100
        /*0126*/ 	.byte	0x14
	.zero		1


	//   ....[1]....
        /*0128*/ 	.word	0x00001600
        /*012c*/ 	.word	0x000000ff
        /*0130*/ 	.word	0x0000f008
        /*0134*/ 	.short	0x0100
        /*0136*/ 	.byte	0x14
	.zero		1


	//   ....[2]....
        /*0138*/ 	.word	0x00001630
        /*013c*/ 	.word	0x000000ff
        /*0140*/ 	.word	0x0000f010
        /*0144*/ 	.short	0x0100
        /*0146*/ 	.byte	0x14
	.zero		1


	//   ....[3]....
        /*0148*/ 	.word	0x00001a60
        /*014c*/ 	.word	0x000000ff
        /*0150*/ 	.word	0x0000f000
        /*0154*/ 	.short	0x010a
        /*0156*/ 	.byte	0x12
	.zero		1


	//   ....[4]....
        /*0158*/ 	.word	0x00001da0
        /*015c*/ 	.word	0x000000ff
        /*0160*/ 	.word	0x0000f000
        /*0164*/ 	.short	0x0108
        /*0166*/ 	.byte	0x14
	.zero		1


	//   ....[5]....
        /*0168*/ 	.word	0x00001ec0
        /*016c*/ 	.word	0x000000ff
        /*0170*/ 	.word	0x0000f008
        /*0174*/ 	.short	0x0108
        /*0176*/ 	.byte	0x14
	.zero		1


	//   ....[6]....
        /*0178*/ 	.word	0x00001fa0
        /*017c*/ 	.word	0x000000ff
        /*0180*/ 	.word	0x0000f010
        /*0184*/ 	.short	0x0108
        /*0186*/ 	.byte	0x14
	.zero		1


	//   ....[7]....
        /*0188*/ 	.word	0x00002150
        /*018c*/ 	.word	0x000000ff
        /*0190*/ 	.word	0x0000f000
        /*0194*/ 	.short	0x010a
        /*0196*/ 	.byte	0x12
	.zero		1


	//----- nvinfo : EIATTR_NUM_MBARRIERS
	.align		4
.L_37:
        /*0198*/ 	.byte	0x03, 0x38
        /*019a*/ 	.short	0x0003


	//----- nvinfo : EIATTR_EXIT_INSTR_OFFSETS
	.align		4
        /*019c*/ 	.byte	0x04, 0x1c
        /*019e*/ 	.short	(.L_39 - .L_38)


	//   ....[0]....
.L_38:
        /*01a0*/ 	.word	0x00002140


	//----- nvinfo : EIATTR_REQNTID
	.align		4
.L_39:
        /*01a4*/ 	.byte	0x04, 0x10
        /*01a6*/ 	.short	(.L_41 - .L_40)
.L_40:
        /*01a8*/ 	.word	0x00000100
        /*01ac*/ 	.word	0x00000001
        /*01b0*/ 	.word	0x00000001


	//----- nvinfo : EIATTR_CRS_STACK_SIZE
	.align		4
.L_41:
        /*01b4*/ 	.byte	0x04, 0x1e
        /*01b6*/ 	.short	(.L_43 - .L_42)
.L_42:
        /*01b8*/ 	.word	0x00000000


	//----- nvinfo : EIATTR_CBANK_PARAM_SIZE
	.align		4
.L_43:
        /*01bc*/ 	.byte	0x03, 0x19
        /*01be*/ 	.short	0x0050


	//----- nvinfo : EIATTR_PARAM_CBANK
	.align		4
        /*01c0*/ 	.byte	0x04, 0x0a
        /*01c2*/ 	.short	(.L_45 - .L_44)
	.align		4
.L_44:
        /*01c4*/ 	.word	index@(.nv.constant0.gluon_wgmma)
        /*01c8*/ 	.short	0x0210
        /*01ca*/ 	.short	0x0050


	//----- nvinfo : EIATTR_SW_WAR
	.align		4
.L_45:
        /*01cc*/ 	.byte	0x04, 0x36
        /*01ce*/ 	.short	(.L_47 - .L_46)
.L_46:
        /*01d0*/ 	.word	0x00000008
.L_47:


//--------------------- .nv.callgraph             --------------------------
	.section	.nv.callgraph,"",@"SHT_CUDA_CALLGRAPH"
	.align	4
	.sectionentsize	8
	.align		4
        /*0000*/ 	.word	0x00000000
	.align		4
        /*0004*/ 	.word	0xffffffff
	.align		4
        /*0008*/ 	.word	0x00000000
	.align		4
        /*000c*/ 	.word	0xfffffffe
	.align		4
        /*0010*/ 	.word	0x00000000
	.align		4
        /*0014*/ 	.word	0xfffffffd
	.align		4
        /*0018*/ 	.word	0x00000000
	.align		4
        /*001c*/ 	.word	0xfffffffc


//--------------------- .text.gluon_wgmma         --------------------------
	.section	.text.gluon_wgmma,"ax",@progbits
	.align	128
        .global         gluon_wgmma
        .type           gluon_wgmma,@function
        .size           gluon_wgmma,(.L_x_52 - gluon_wgmma)
        .other          gluon_wgmma,@"STO_CUDA_ENTRY STV_DEFAULT"
gluon_wgmma:
.text.gluon_wgmma:
[----:B------:R-:W-:Y:S01]  /*0000*/  LDC R1, c[0x0][0x28] ;  /* 0x00000a00ff017b82 */ /* 0x000fe20000000800 */
[----:B------:R-:W1:Y:S07]  /*0010*/  S2R R0, SR_TID.X ;  /* 0x0000000000007919 */ /* 0x000e6e0000002100 */
[----:B------:R-:W2:Y:S01]  /*0020*/  S2UR UR4, SR_CgaCtaId ;  /* 0x00000000000479c3 */ /* 0x000ea20000008800 */
[----:B------:R-:W-:Y:S01]  /*0030*/  UMOV UR20, 0x400 ;  /* 0x0000040000147882 */ /* 0x000fe20000000000 */
[----:B------:R-:W-:Y:S01]  /*0040*/  ULDC UR6, c[0x0][0xc] ;  /* 0x0000030000067ab9 */ /* 0x000fe20000000800 */
[----:B------:R-:W-:Y:S01]  /*0050*/  ULDC.64 UR26, c[0x0][0x250] ;  /* 0x00009400001a7ab9 */ /* 0x000fe20000000a00 */
[----:B------:R-:W-:Y:S04]  /*0060*/  BSSY B0, `(.L_x_0) ;  /* 0x000001f000007945 */ /* 0x000fe80003800000 */
[----:B------:R-:W3:Y:S08]  /*0070*/  LDC R4, c[0x0][0x228] ;  /* 0x00008a00ff047b82 */ /* 0x000ef00000000800 */
[----:B------:R-:W4:Y:S08]  /*0080*/  LDC R13, c[0x0][0x230] ;  /* 0x00008c00ff0d7b82 */ /* 0x000f300000000800 */
[----:B------:R-:W-:Y:S01]  /*0090*/  S2UR UR28, SR_CTAID.Y ;  /* 0x00000000001c79c3 */ /* 0x000fe20000002600 */
[----:B--2---:R-:W-:-:S03]  /*00a0*/  ULEA UR20, UR4, UR20, 0x18 ;  /* 0x0000001404147291 */ /* 0x004fc6000f8ec03f */
[----:B------:R-:W-:Y:S01]  /*00b0*/  ULDC UR4, c[0x0][0x10] ;  /* 0x0000040000047ab9 */ /* 0x000fe20000000800 */
[----:B-1----:R-:W-:-:S03]  /*00c0*/  LOP3.LUT R6, R0, 0xff, RZ, 0xc0, !PT ;  /* 0x000000ff00067812 */ /* 0x002fc600078ec0ff */
[----:B------:R-:W1:Y:S01]  /*00d0*/  S2UR UR5, SR_CTAID.Z ;  /* 0x00000000000579c3 */ /* 0x000e620000002700 */
[----:B---3--:R-:W-:Y:S01]  /*00e0*/  VIADD R4, R4, 0xffffffff ;  /* 0xffffffff04047836 */ /* 0x008fe20000000000 */
[C---:B------:R-:W-:Y:S02]  /*00f0*/  ISETP.GE.U32.AND P0, PT, R6.reuse, 0x20, PT ;  /* 0x000000200600780c */ /* 0x040fe40003f06070 */
[C---:B------:R-:W-:Y:S02]  /*0100*/  ISETP.NE.U32.AND P2, PT, R6.reuse, RZ, PT ;  /* 0x000000ff0600720c */ /* 0x040fe40003f45070 */
[----:B------:R-:W-:Y:S02]  /*0110*/  LEA R12, R6, UR20, 0x2 ;  /* 0x00000014060c7c11 */ /* 0x000fe4000f8e10ff */
[----:B------:R-:W2:Y:S01]  /*0120*/  S2UR UR29, SR_CTAID.X ;  /* 0x00000000001d79c3 */ /* 0x000ea20000002500 */
[----:B----4-:R-:W-:-:S06]  /*0130*/  VIADD R9, R13, 0xffffffff ;  /* 0xffffffff0d097836 */ /* 0x010fcc0000000000 */
[----:B------:R3:W-:Y:S01]  /*0140*/  @!P0 STS [R12], RZ ;  /* 0x000000ff0c008388 */ /* 0x0007e20000000800 */
[----:B------:R-:W-:-:S03]  /*0150*/  NOP ;  /* 0x0000000000007918 */ /* 0x000fc60000000000 */
[----:B------:R3:W-:Y:S01]  /*0160*/  @!P2 STS [UR20+0x24], R4 ;  /* 0x00002404ff00a988 */ /* 0x0007e20008000814 */
[----:B-1----:R-:W-:-:S03]  /*0170*/  UIMAD UR4, UR5, UR4, UR28 ;  /* 0x00000004050472a4 */ /* 0x002fc6000f8e021c */
[----:B------:R3:W-:Y:S01]  /*0180*/  @!P2 STS [UR20+0x20], R9 ;  /* 0x00002009ff00a988 */ /* 0x0007e20008000814 */
[----:B--2---:R-:W-:-:S04]  /*0190*/  UIMAD UR4, UR4, UR6, UR29 ;  /* 0x00000006040472a4 */ /* 0x004fc8000f8e021d */
[----:B------:R-:W-:-:S03]  /*01a0*/  UIMAD UR5, UR4, 0x180, URZ ;  /* 0x00000180040578a4 */ /* 0x000fc6000f8e023f */
[----:B------:R-:W-:Y:S01]  /*01b0*/  UMOV UR4, URZ ;  /* 0x0000003f00047c82 */ /* 0x000fe20008000000 */
[----:B------:R-:W-:-:S04]  /*01c0*/  UIADD3 UR22, UP0, UR5, UR26, URZ ;  /* 0x0000001a05167290 */ /* 0x000fc8000ff1e03f */
[----:B------:R-:W-:Y:S01]  /*01d0*/  ULEA.HI.X.SX32 UR23, UR5, UR27, 0x1, UP0 ;  /* 0x0000001b05177291 */ /* 0x000fe200080f0e3f */
[----:B---3--:R-:W-:Y:S11]  /*01e0*/  @P2 BRA `(.L_x_1) ;  /* 0x0000000000182947 */ /* 0x008ff60003800000 */
[----:B------:R-:W1:Y:S01]  /*01f0*/  LDS R2, [UR20+0x8] ;  /* 0x00000814ff027984 */ /* 0x000e620008000800 */
[----:B------:R-:W2:Y:S01]  /*0200*/  LDC.64 R10, c[0x0][0x210] ;  /* 0x00008400ff0a7b82 */ /* 0x000ea20000000a00 */
[----:B------:R-:W-:Y:S02]  /*0210*/  IMAD.MOV.U32 R3, RZ, RZ, 0x70 ;  /* 0x00000070ff037424 */ /* 0x000fe400078e00ff */
[----:B--2---:R2:W-:Y:S03]  /*0220*/  STS.64 [UR20], R10 ;  /* 0x0000000aff007988 */ /* 0x0045e60008000a14 */
[----:B-1----:R-:W-:-:S05]  /*0230*/  LOP3.LUT R2, R2, 0x10, R3, 0xd8, !PT ;  /* 0x0000001002027812 */ /* 0x002fca00078ed803 */
[----:B------:R2:W-:Y:S02]  /*0240*/  STS [UR20+0x8], R2 ;  /* 0x00000802ff007988 */ /* 0x0005e40008000814 */
.L_x_1:
[----:B------:R-:W-:Y:S05]  /*0250*/  BSYNC B0 ;  /* 0x0000000000007941 */ /* 0x000fea0003800000 */
.L_x_0:
[----:B------:R-:W-:Y:S04]  /*0260*/  BSSY B0, `(.L_x_2) ;  /* 0x000000a000007945 */ /* 0x000fe80003800000 */
[----:B------:R-:W-:Y:S05]  /*0270*/  @P2 BRA `(.L_x_3) ;  /* 0x0000000000202947 */ /* 0x000fea0003800000 */
[----:B--2---:R-:W1:Y:S01]  /*0280*/  LDS R2, [UR20+0x34] ;  /* 0x00003414ff027984 */ /* 0x004e620008000800 */
[----:B------:R-:W-:Y:S02]  /*0290*/  IMAD.MOV.U32 R3, RZ, RZ, 0x1f000000 ;  /* 0x1f000000ff037424 */ /* 0x000fe400078e00ff */
[----:B------:R-:W-:Y:S01]  /*02a0*/  @!P2 IMAD.MOV.U32 R5, RZ, RZ, 0x3f ;  /* 0x0000003fff05a424 */ /* 0x000fe200078e00ff */
[----:B------:R-:W2:Y:S02]  /*02b0*/  @!P2 LDS R8, [UR20+0x38] ;  /* 0x00003814ff08a984 */ /* 0x000ea40008000800 */
[----:B-1----:R-:W-:Y:S02]  /*02c0*/  LOP3.LUT R2, R2, 0xff000000, R3, 0xb8, !PT ;  /* 0xff00000002027812 */ /* 0x002fe400078eb803 */
[----:B--2---:R-:W-:-:S03]  /*02d0*/  @!P2 LOP3.LUT R3, R8, 0xff, R5, 0xb8, !PT ;  /* 0x000000ff0803a812 */ /* 0x004fc600078eb805 */
[----:B------:R1:W-:Y:S04]  /*02e0*/  STS [UR20+0x34], R2 ;  /* 0x00003402ff007988 */ /* 0x0003e80008000814 */
[----:B------:R1:W-:Y:S02]  /*02f0*/  @!P2 STS [UR20+0x38], R3 ;  /* 0x00003803ff00a988 */ /* 0x0003e40008000814 */
.L_x_3:
[----:B------:R-:W-:Y:S05]  /*0300*/  BSYNC B0 ;  /* 0x0000000000007941 */ /* 0x000fea0003800000 */
.L_x_2:
[----:B------:R-:W-:Y:S04]  /*0310*/  BSSY B0, `(.L_x_4) ;  /* 0x000000e000007945 */ /* 0x000fe80003800000 */
[----:B------:R-:W-:Y:S05]  /*0320*/  @P2 BRA `(.L_x_5) ;  /* 0x0000000000302947 */ /* 0x000fea0003800000 */
[----:B-1----:R-:W1:Y:S01]  /*0330*/  LDS R3, [UR20+0x34] ;  /* 0x00003414ff037984 */ /* 0x002e620008000800 */
[----:B--2---:R-:W2:Y:S03]  /*0340*/  LDC.64 R10, c[0x0][0x238] ;  /* 0x00008e00ff0a7b82 */ /* 0x004ea60000000a00 */
[----:B------:R-:W3:Y:S01]  /*0350*/  LDS R2, [UR20+0x1c] ;  /* 0x00001c14ff027984 */ /* 0x000ee20008000800 */
[C---:B--2---:R-:W-:Y:S01]  /*0360*/  SHF.L.U64.HI R8, R10.reuse, 0x1, R11 ;  /* 0x000000010a087819 */ /* 0x044fe2000001020b */
[----:B------:R-:W-:-:S03]  /*0370*/  IMAD.SHL.U32 R5, R10, 0x2, RZ ;  /* 0x000000020a057824 */ /* 0x000fc600078e00ff */
[--C-:B------:R-:W-:Y:S02]  /*0380*/  SHF.R.U32.HI R7, RZ, 0x4, R8.reuse ;  /* 0x00000004ff077819 */ /* 0x100fe40000011608 */
[----:B------:R-:W-:-:S05]  /*0390*/  SHF.R.U64 R5, R5, 0x4, R8 ;  /* 0x0000000405057819 */ /* 0x000fca0000001208 */
[----:B------:R4:W-:Y:S01]  /*03a0*/  STS [UR20+0xc], R5 ;  /* 0x00000c05ff007988 */ /* 0x0009e20008000814 */
[----:B-1----:R-:W-:Y:S02]  /*03b0*/  LOP3.LUT R3, R3, 0x7, RZ, 0xb8, !PT ;  /* 0x0000000703037812 */ /* 0x002fe400078eb8ff */
[----:B---3--:R-:W-:-:S03]  /*03c0*/  LOP3.LUT R2, R2, 0xf, R7, 0xb8, !PT ;  /* 0x0000000f02027812 */ /* 0x008fc600078eb807 */
[----:B------:R4:W-:Y:S04]  /*03d0*/  STS [UR20+0x34], R3 ;  /* 0x00003403ff007988 */ /* 0x0009e80008000814 */
[----:B------:R4:W-:Y:S02]  /*03e0*/  STS [UR20+0x1c], R2 ;  /* 0x00001c02ff007988 */ /* 0x0009e40008000814 */
.L_x_5:
[----:B------:R-:W-:Y:S05]  /*03f0*/  BSYNC B0 ;  /* 0x0000000000007941 */ /* 0x000fea0003800000 */
.L_x_4:
[----:B------:R-:W-:Y:S04]  /*0400*/  BSSY B1, `(.L_x_6) ;  /* 0x000001a000017945 */ /* 0x000fe80003800000 */
[----:B------:R-:W-:Y:S04]  /*0410*/  BSSY B0, `(.L_x_7) ;  /* 0x0000015000007945 */ /* 0x000fe80003800000 */
[----:B------:R-:W-:Y:S05]  /*0420*/  @P2 BRA `(.L_x_8) ;  /* 0x0000000000202947 */ /* 0x000fea0003800000 */
[----:B-12-4-:R-:W1:Y:S02]  /*0430*/  LDS R2, [UR20+0x34] ;  /* 0x00003414ff027984 */ /* 0x016e640008000800 */
[----:B-1----:R-:W-:-:S05]  /*0440*/  LOP3.LUT R2, R2, 0x38, RZ, 0xb8, !PT ;  /* 0x0000003802027812 */ /* 0x002fca00078eb8ff */
[----:B------:R1:W-:Y:S01]  /*0450*/  STS [UR20+0x34], R2 ;  /* 0x00003402ff007988 */ /* 0x0003e20008000814 */
[----:B------:R-:W-:Y:S05]  /*0460*/  @P2 BRA `(.L_x_9) ;  /* 0x0000000000202947 */ /* 0x000fea0003800000 */
[----:B-1----:R-:W1:Y:S01]  /*0470*/  LDS R2, [UR20+0x8] ;  /* 0x00000814ff027984 */ /* 0x002e620008000800 */
[----:B------:R-:W-:-:S05]  /*0480*/  IMAD.MOV.U32 R3, RZ, RZ, 0x780 ;  /* 0x00000780ff037424 */ /* 0x000fca00078e00ff */
[----:B-1----:R-:W-:-:S05]  /*0490*/  LOP3.LUT R2, R2, 0x300, R3, 0xd8, !PT ;  /* 0x0000030002027812 */ /* 0x002fca00078ed803 */
[----:B------:R3:W-:Y:S02]  /*04a0*/  STS [UR20+0x8], R2 ;  /* 0x00000802ff007988 */ /* 0x0007e40008000814 */
.L_x_8:
[----:B------:R-:W-:Y:S05]  /*04b0*/  @P2 BRA `(.L_x_10) ;  /* 0x0000000000282947 */ /* 0x000fea0003800000 */
[----:B-1234-:R-:W1:Y:S02]  /*04c0*/  LDS R2, [UR20+0x8] ;  /* 0x00000814ff027984 */ /* 0x01ee640008000800 */
[----:B-1----:R-:W-:-:S05]  /*04d0*/  LOP3.LUT R2, R2, 0x1800, RZ, 0xb8, !PT ;  /* 0x0000180002027812 */ /* 0x002fca00078eb8ff */
[----:B------:R2:W-:Y:S02]  /*04e0*/  STS [UR20+0x8], R2 ;  /* 0x00000802ff007988 */ /* 0x0005e40008000814 */
.L_x_9:
[----:B------:R-:W-:Y:S05]  /*04f0*/  @P2 BREAK B0 ;  /* 0x0000000000002942 */ /* 0x000fea0003800000 */
[----:B------:R-:W-:Y:S05]  /*0500*/  @P2 BRA `(.L_x_11) ;  /* 0x0000000000242947 */ /* 0x000fea0003800000 */
[----:B------:R-:W3:Y:S01]  /*0510*/  LDS R3, [UR20+0x8] ;  /* 0x00000814ff037984 */ /* 0x000ee20008000800 */
[----:B-12---:R-:W-:-:S05]  /*0520*/  IMAD.MOV.U32 R2, RZ, RZ, 0x6000 ;  /* 0x00006000ff027424 */ /* 0x006fca00078e00ff */
[----:B---3--:R-:W-:-:S04]  /*0530*/  LOP3.LUT R2, R3, 0x4000, R2, 0xd8, !PT ;  /* 0x0000400003027812 */ /* 0x008fc800078ed802 */
[----:B------:R-:W-:-:S05]  /*0540*/  LOP3.LUT R2, R2, 0x400000, RZ, 0xb8, !PT ;  /* 0x0040000002027812 */ /* 0x000fca00078eb8ff */
[----:B------:R5:W-:Y:S02]  /*0550*/  STS [UR20+0x8], R2 ;  /* 0x00000802ff007988 */ /* 0x000be40008000814 */
.L_x_10:
[----:B------:R-:W-:Y:S05]  /*0560*/  BSYNC B0 ;  /* 0x0000000000007941 */ /* 0x000fea0003800000 */
.L_x_7:
[----:B-12345:R-:W1:Y:S02]  /*0570*/  @!P2 LDS R2, [UR20+0x8] ;  /* 0x00000814ff02a984 */ /* 0x03ee640008000800 */
[----:B-1----:R-:W-:-:S05]  /*0580*/  @!P2 LOP3.LUT R2, R2, 0x8000, RZ, 0xb8, !PT ;  /* 0x000080000202a812 */ /* 0x002fca00078eb8ff */
[----:B------:R3:W-:Y:S02]  /*0590*/  @!P2 STS [UR20+0x8], R2 ;  /* 0x00000802ff00a988 */ /* 0x0007e40008000814 */
.L_x_11:
[----:B------:R-:W-:Y:S05]  /*05a0*/  BSYNC B1 ;  /* 0x0000000000017941 */ /* 0x000fea0003800000 */
.L_x_6:
[----:B------:R-:W-:Y:S05]  /*05b0*/  WARPSYNC.ALL ;  /* 0x0000000000007948 */ /* 0x000fea0003800000 */
[----:B------:R-:W-:Y:S05]  /*05c0*/  @P0 BRA `(.L_x_12) ;  /* 0x0000000000280947 */ /* 0x000fea0003800000 */
[----:B-123--:R-:W1:Y:S01]  /*05d0*/  S2R R2, SR_LANEID ;  /* 0x0000000000027919 */ /* 0x00ee620000000000 */
[----:B------:R-:W-:Y:S05]  /*05e0*/  WARPSYNC.ALL ;  /* 0x0000000000007948 */ /* 0x000fea0003800000 */
[----:B-1----:R-:W-:-:S05]  /*05f0*/  IMAD.SHL.U32 R5, R2, 0x4, RZ ;  /* 0x0000000402057824 */ /* 0x002fca00078e00ff */
[----:B------:R-:W1:Y:S01]  /*0600*/  LDS R7, [R5+UR20] ;  /* 0x0000001405077984 */ /* 0x000e620008000800 */
[----:B------:R-:W-:-:S05]  /*0610*/  IADD3 R2, P1, R5, UR22, RZ ;  /* 0x0000001605027c10 */ /* 0x000fca000ff3e0ff */
[----:B------:R-:W-:-:S05]  /*0620*/  IMAD.X R3, RZ, RZ, UR23, P1 ;  /* 0x00000017ff037e24 */ /* 0x000fca00088e06ff */
[----:B-1----:R4:W5:Y:S01]  /*0630*/  ATOMG.E.EXCH.STRONG.GPU PT, RZ, [R2], R7 ;  /* 0x0000000702ff73a8 */ /* 0x00296200041ee100 */
[----:B------:R-:W-:-:S04]  /*0640*/  DEPBAR {5,4,3,2,1,0} ;  /* 0x0000003f0000791a */ /* 0x000fc80000000000 */
[----:B------:R4:W-:Y:S01]  /*0650*/  UTMACCTL.IV [UR22] ;  /* 0x00000000160079b9 */ /* 0x0009e20008000000 */
[----:B------:R-:W-:Y:S01]  /*0660*/  NOP ;  /* 0x0000000000007918 */ /* 0x000fe20000000000 */
.L_x_12:
[----:B------:R-:W-:Y:S05]  /*0670*/  @P0 BRA `(.L_x_13) ;  /* 0x00000000000c0947 */ /* 0x000fea0003800000 */
[----:B------:R0:W-:Y:S01]  /*0680*/  UTMACMDFLUSH ;  /* 0x00000000000079b7 */ /* 0x0001e20000000000 */
[----:B------:R-:W-:Y:S05]  /*0690*/  @P0 BRA `(.L_x_13) ;  /* 0x0000000000040947 */ /* 0x000fea0003800000 */
[----:B------:R-:W-:-:S04]  /*06a0*/  DEPBAR.LE SB0, 0x0 ;  /* 0x000080000000791a */ /* 0x000fc80000000000 */
.L_x_13:
[----:B------:R-:W-:Y:S05]  /*06b0*/  WARPSYNC.ALL ;  /* 0x0000000000007948 */ /* 0x000fea0003800000 */
[----:B-----5:R-:W-:Y:S06]  /*06c0*/  BAR.SYNC.DEFER_BLOCKING 0x0 ;  /* 0x0000000000007b1d */ /* 0x020fec0000010000 */
[----:B------:R-:W-:Y:S02]  /*06d0*/  BSSY B1, `(.L_x_14) ;  /* 0x000000b000017945 */ /* 0x000fe40003800000 */
[----:B------:R-:W-:Y:S06]  /*06e0*/  BAR.SYNC.DEFER_BLOCKING 0x0 ;  /* 0x0000000000007b1d */ /* 0x000fec0000010000 */
[----:B------:R5:W-:Y:S01]  /*06f0*/  @!P0 STS [R12], RZ ;  /* 0x000000ff0c008388 */ /* 0x000be20000000800 */
[----:B------:R-:W-:Y:S01]  /*0700*/  NOP ;  /* 0x0000000000007918 */ /* 0x000fe20000000000 */
[----:B------:R-:W-:Y:S05]  /*0710*/  @P2 BRA `(.L_x_15) ;  /* 0x0000000000182947 */ /* 0x000fea0003800000 */
[----:B-1234-:R-:W1:Y:S01]  /*0720*/  LDS R2, [UR20+0x8] ;  /* 0x00000814ff027984 */ /* 0x01ee620008000800 */
[----:B------:R-:W2:Y:S01]  /*0730*/  LDC.64 R10, c[0x0][0x218] ;  /* 0x00008600ff0a7b82 */ /* 0x000ea20000000a00 */
[----:B------:R-:W-:Y:S02]  /*0740*/  IMAD.MOV.U32 R3, RZ, RZ, 0x70 ;  /* 0x00000070ff037424 */ /* 0x000fe400078e00ff */
[----:B--2---:R2:W-:Y:S03]  /*0750*/  STS.64 [UR20], R10 ;  /* 0x0000000aff007988 */ /* 0x0045e60008000a14 */
[----:B-1----:R-:W-:-:S05]  /*0760*/  LOP3.LUT R2, R2, 0x10, R3, 0xd8, !PT ;  /* 0x0000001002027812 */ /* 0x002fca00078ed803 */
[----:B------:R2:W-:Y:S02]  /*0770*/  STS [UR20+0x8], R2 ;  /* 0x00000802ff007988 */ /* 0x0005e40008000814 */
.L_x_15:
[----:B----4-:R-:W-:Y:S05]  /*0780*/  BSYNC B1 ;  /* 0x0000000000017941 */ /* 0x010fea0003800000 */
.L_x_14:
[----:B------:R-:W-:Y:S04]  /*0790*/  BSSY B2, `(.L_x_16) ;  /* 0x000000f000027945 */ /* 0x000fe80003800000 */
[----:B------:R-:W-:Y:S04]  /*07a0*/  BSSY B1, `(.L_x_17) ;  /* 0x000000c000017945 */ /* 0x000fe80003800000 */
[----:B------:R-:W-:Y:S05]  /*07b0*/  @P2 BRA `(.L_x_18) ;  /* 0x0000000000282947 */ /* 0x000fea0003800000 */
[----:B-123--:R-:W1:Y:S01]  /*07c0*/  LDS R2, [UR20+0x34] ;  /* 0x00003414ff027984 */ /* 0x00ee620008000800 */
[----:B------:R-:W-:Y:S01]  /*07d0*/  IMAD.MOV.U32 R3, RZ, RZ, 0x1f000000 ;  /* 0x1f000000ff037424 */ /* 0x000fe200078e00ff */
[----:B------:R-:W-:Y:S05]  /*07e0*/  @P2 BREAK B1 ;  /* 0x0000000000012942 */ /* 0x000fea0003800000 */
[----:B-1----:R-:W-:-:S05]  /*07f0*/  LOP3.LUT R2, R2, 0xff000000, R3, 0xb8, !PT ;  /* 0xff00000002027812 */ /* 0x002fca00078eb803 */
[----:B------:R1:W-:Y:S01]  /*0800*/  STS [UR20+0x34], R2 ;  /* 0x00003402ff007988 */ /* 0x0003e20008000814 */
[----:B------:R-:W-:Y:S05]  /*0810*/  @P2 BRA `(.L_x_19) ;  /* 0x0000000000182947 */ /* 0x000fea0003800000 */
[----:B------:R-:W2:Y:S01]  /*0820*/  LDS R3, [UR20+0x38] ;  /* 0x00003814ff037984 */ /* 0x000ea20008000800 */
[----:B-1----:R-:W-:-:S05]  /*0830*/  IMAD.MOV.U32 R2, RZ, RZ, 0xff ;  /* 0x000000ffff027424 */ /* 0x002fca00078e00ff */
[----:B--2---:R-:W-:-:S05]  /*0840*/  LOP3.LUT R2, R3, 0xff, R2, 0xb8, !PT ;  /* 0x000000ff03027812 */ /* 0x004fca00078eb802 */
[----:B------:R4:W-:Y:S02]  /*0850*/  STS [UR20+0x38], R2 ;  /* 0x00003802ff007988 */ /* 0x0009e40008000814 */
.L_x_18:
[----:B------:R-:W-:Y:S05]  /*0860*/  BSYNC B1 ;  /* 0x0000000000017941 */ /* 0x000fea0003800000 */
.L_x_17:
[----:B------:R1:W-:Y:S02]  /*0870*/  @!P2 STS [UR20+0x20], R9 ;  /* 0x00002009ff00a988 */ /* 0x0003e40008000814 */
.L_x_19:
[----:B------:R-:W-:Y:S05]  /*0880*/  BSYNC B2 ;  /* 0x0000000000027941 */ /* 0x000fea0003800000 */
.L_x_16:
[----:B------:R-:W-:Y:S05]  /*0890*/  WARPSYNC.ALL ;  /* 0x0000000000007948 */ /* 0x000fea0003800000 */
[----:B------:R-:W2:Y:S01]  /*08a0*/  LDC R5, c[0x0][0x22c] ;  /* 0x00008b00ff057b82 */ /* 0x000ea20000000800 */
[----:B------:R-:W-:Y:S01]  /*08b0*/  BSSY B2, `(.L_x_20) ;  /* 0x0000010000027945 */ /* 0x000fe20003800000 */
[----:B--2---:R-:W-:-:S05]  /*08c0*/  VIADD R5, R5, 0xffffffff ;  /* 0xffffffff05057836 */ /* 0x004fca0000000000 */
[----:B------:R2:W-:Y:S01]  /*08d0*/  @!P2 STS [UR20+0x24], R5 ;  /* 0x00002405ff00a988 */ /* 0x0005e20008000814 */
[----:B------:R-:W-:Y:S05]  /*08e0*/  @P2 BRA `(.L_x_21) ;  /* 0x0000000000302947 */ /* 0x000fea0003800000 */
[----:B------:R-:W2:Y:S01]  /*08f0*/  LDS R3, [UR20+0x34] ;  /* 0x00003414ff037984 */ /* 0x000ea20008000800 */
[----:B------:R-:W2:Y:S03]  /*0900*/  LDC.64 R10, c[0x0][0x240] ;  /* 0x00009000ff0a7b82 */ /* 0x000ea60000000a00 */
[----:B-1-34-:R-:W1:Y:S01]  /*0910*/  LDS R2, [UR20+0x1c] ;  /* 0x00001c14ff027984 */ /* 0x01ae620008000800 */
[C---:B--2---:R-:W-:Y:S01]  /*0920*/  SHF.L.U64.HI R8, R10.reuse, 0x1, R11 ;  /* 0x000000010a087819 */ /* 0x044fe2000001020b */
[----:B------:R-:W-:-:S03]  /*0930*/  IMAD.SHL.U32 R7, R10, 0x2, RZ ;  /* 0x000000020a077824 */ /* 0x000fc600078e00ff */
[--C-:B------:R-:W-:Y:S02]  /*0940*/  SHF.R.U32.HI R9, RZ, 0x4, R8.reuse ;  /* 0x00000004ff097819 */ /* 0x100fe40000011608 */
[----:B------:R-:W-:-:S05]  /*0950*/  SHF.R.U64 R7, R7, 0x4, R8 ;  /* 0x0000000407077819 */ /* 0x000fca0000001208 */
[----:B------:R2:W-:Y:S01]  /*0960*/  STS [UR20+0xc], R7 ;  /* 0x00000c07ff007988 */ /* 0x0005e20008000814 */
[----:B------:R-:W-:Y:S02]  /*0970*/  LOP3.LUT R3, R3, 0x7, RZ, 0xb8, !PT ;  /* 0x0000000703037812 */ /* 0x000fe400078eb8ff */
[----:B-1----:R-:W-:-:S03]  /*0980*/  LOP3.LUT R2, R2, 0xf, R9, 0xb8, !PT ;  /* 0x0000000f02027812 */ /* 0x002fc600078eb809 */
[----:B------:R2:W-:Y:S04]  /*0990*/  STS [UR20+0x34], R3 ;  /* 0x00003403ff007988 */ /* 0x0005e80008000814 */
[----:B------:R2:W-:Y:S02]  /*09a0*/  STS [UR20+0x1c], R2 ;  /* 0x00001c02ff007988 */ /* 0x0005e40008000814 */
.L_x_21:
[----:B------:R-:W-:Y:S05]  /*09b0*/  BSYNC B2 ;  /* 0x0000000000027941 */ /* 0x000fea0003800000 */
.L_x_20:
[----:B------:R-:W-:Y:S04]  /*09c0*/  BSSY B3, `(.L_x_22) ;  /* 0x000001a000037945 */ /* 0x000fe80003800000 */
[----:B------:R-:W-:Y:S04]  /*09d0*/  BSSY B2, `(.L_x_23) ;  /* 0x0000015000027945 */ /* 0x000fe80003800000 */
[----:B------:R-:W-:Y:S05]  /*09e0*/  @P2 BRA `(.L_x_24) ;  /* 0x0000000000202947 */ /* 0x000fea0003800000 */
[----:B-1234-:R-:W1:Y:S02]  /*09f0*/  LDS R2, [UR20+0x34] ;  /* 0x00003414ff027984 */ /* 0x01ee640008000800 */
[----:B-1----:R-:W-:-:S05]  /*0a00*/  LOP3.LUT R2, R2, 0x38, RZ, 0xb8, !PT ;  /* 0x0000003802027812 */ /* 0x002fca00078eb8ff */
[----:B------:R1:W-:Y:S01]  /*0a10*/  STS [UR20+0x34], R2 ;  /* 0x00003402ff007988 */ /* 0x0003e20008000814 */
[----:B------:R-:W-:Y:S05]  /*0a20*/  @P2 BRA `(.L_x_25) ;  /* 0x0000000000202947 */ /* 0x000fea0003800000 */
[----:B-1----:R-:W1:Y:S01]  /*0a30*/  LDS R2, [UR20+0x8] ;  /* 0x00000814ff027984 */ /* 0x002e620008000800 */
[----:B------:R-:W-:-:S05]  /*0a40*/  IMAD.MOV.U32 R3, RZ, RZ, 0x780 ;  /* 0x00000780ff037424 */ /* 0x000fca00078e00ff */
[----:B-1----:R-:W-:-:S05]  /*0a50*/  LOP3.LUT R2, R2, 0x300, R3, 0xd8, !PT ;  /* 0x0000030002027812 */ /* 0x002fca00078ed803 */
[----:B------:R1:W-:Y:S02]  /*0a60*/  STS [UR20+0x8], R2 ;  /* 0x00000802ff007988 */ /* 0x0003e40008000814 */
.L_x_24:
[----:B------:R-:W-:Y:S05]  /*0a70*/  @P2 BRA `(.L_x_26) ;  /* 0x0000000000282947 */ /* 0x000fea0003800000 */
[----:B-1234-:R-:W1:Y:S02]  /*0a80*/  LDS R2, [UR20+0x8] ;  /* 0x00000814ff027984 */ /* 0x01ee640008000800 */
[----:B-1----:R-:W-:-:S05]  /*0a90*/  LOP3.LUT R2, R2, 0x1800, RZ, 0xb8, !PT ;  /* 0x0000180002027812 */ /* 0x002fca00078eb8ff */
[----:B------:R2:W-:Y:S02]  /*0aa0*/  STS [UR20+0x8], R2 ;  /* 0x00000802ff007988 */ /* 0x0005e40008000814 */
.L_x_25:
[----:B------:R-:W-:Y:S05]  /*0ab0*/  @P2 BREAK B2 ;  /* 0x0000000000022942 */ /* 0x000fea0003800000 */
[----:B------:R-:W-:Y:S05]  /*0ac0*/  @P2 BRA `(.L_x_27) ;  /* 0x0000000000242947 */ /* 0x000fea0003800000 */
[----:B-12---:R-:W1:Y:S01]  /*0ad0*/  LDS R2, [UR20+0x8] ;  /* 0x00000814ff027984 */ /* 0x006e620008000800 */
[----:B------:R-:W-:-:S05]  /*0ae0*/  IMAD.MOV.U32 R3, RZ, RZ, 0x6000 ;  /* 0x00006000ff037424 */ /* 0x000fca00078e00ff */
[----:B-1----:R-:W-:-:S04]  /*0af0*/  LOP3.LUT R2, R2, 0x4000, R3, 0xd8, !PT ;  /* 0x0000400002027812 */ /* 0x002fc800078ed803 */
[----:B------:R-:W-:-:S05]  /*0b00*/  LOP3.LUT R2, R2, 0x400000, RZ, 0xb8, !PT ;  /* 0x0040000002027812 */ /* 0x000fca00078eb8ff */
[----:B------:R1:W-:Y:S02]  /*0b10*/  STS [UR20+0x8], R2 ;  /* 0x00000802ff007988 */ /* 0x0003e40008000814 */
.L_x_26:
[----:B------:R-:W-:Y:S05]  /*0b20*/  BSYNC B2 ;  /* 0x0000000000027941 */ /* 0x000fea0003800000 */
.L_x_23:
[----:B-1234-:R-:W1:Y:S02]  /*0b30*/  @!P2 LDS R2, [UR20+0x8] ;  /* 0x00000814ff02a984 */ /* 0x01ee640008000800 */
[----:B-1----:R-:W-:-:S05]  /*0b40*/  @!P2 LOP3.LUT R2, R2, 0x8000, RZ, 0xb8, !PT ;  /* 0x000080000202a812 */ /* 0x002fca00078eb8ff */
[----:B------:R3:W-:Y:S02]  /*0b50*/  @!P2 STS [UR20+0x8], R2 ;  /* 0x00000802ff00a988 */ /* 0x0007e40008000814 */
.L_x_27:
[----:B------:R-:W-:Y:S05]  /*0b60*/  BSYNC B3 ;  /* 0x0000000000037941 */ /* 0x000fea0003800000 */
.L_x_22:
[----:B------:R-:W-:Y:S05]  /*0b70*/  WARPSYNC.ALL ;  /* 0x0000000000007948 */ /* 0x000fea0003800000 */
[----:B------:R-:W-:-:S04]  /*0b80*/  UIADD3 UR25, UR5, 0x80, URZ ;  /* 0x0000008005197890 */ /* 0x000fc8000fffe03f */
[----:B------:R-:W-:-:S04]  /*0b90*/  UIADD3 UR24, UP0, UR25, UR26, URZ ;  /* 0x0000001a19187290 */ /* 0x000fc8000ff1e03f */
[----:B------:R-:W-:Y:S01]  /*0ba0*/  ULEA.HI.X.SX32 UR25, UR25, UR27, 0x1, UP0 ;  /* 0x0000001b19197291 */ /* 0x000fe200080f0e3f */
[----:B------:R-:W-:Y:S11]  /*0bb0*/  @P0 BRA `(.L_x_28) ;  /* 0x0000000000280947 */ /* 0x000ff60003800000 */
[----:B-123--:R-:W1:Y:S01]  /*0bc0*/  S2R R2, SR_LANEID ;  /* 0x0000000000027919 */ /* 0x00ee620000000000 */
[----:B------:R-:W-:Y:S05]  /*0bd0*/  WARPSYNC.ALL ;  /* 0x0000000000007948 */ /* 0x000fea0003800000 */
[----:B-1----:R-:W-:-:S05]  /*0be0*/  IMAD.SHL.U32 R8, R2, 0x4, RZ ;  /* 0x0000000402087824 */ /* 0x002fca00078e00ff */
[----:B------:R-:W1:Y:S01]  /*0bf0*/  LDS R7, [R8+UR20] ;  /* 0x0000001408077984 */ /* 0x000e620008000800 */
[----:B------:R-:W-:-:S05]  /*0c00*/  IADD3 R2, P1, R8, UR24, RZ ;  /* 0x0000001808027c10 */ /* 0x000fca000ff3e0ff */
[----:B------:R-:W-:-:S05]  /*0c10*/  IMAD.X R3, RZ, RZ, UR25, P1 ;  /* 0x00000019ff037e24 */ /* 0x000fca00088e06ff */
[----:B-1----:R4:W2:Y:S01]  /*0c20*/  ATOMG.E.EXCH.STRONG.GPU PT, RZ, [R2], R7 ;  /* 0x0000000702ff73a8 */ /* 0x0028a200041ee100 */
[----:B------:R-:W-:-:S04]  /*0c30*/  DEPBAR {5,4,3,2,1,0} ;  /* 0x0000003f0000791a */ /* 0x000fc80000000000 */
[----:B------:R4:W-:Y:S01]  /*0c40*/  UTMACCTL.IV [UR24] ;  /* 0x00000000180079b9 */ /* 0x0009e20008000000 */
[----:B------:R-:W-:Y:S01]  /*0c50*/  NOP ;  /* 0x0000000000007918 */ /* 0x000fe20000000000 */
.L_x_28:
[----:B------:R-:W-:Y:S05]  /*0c60*/  @P0 BRA `(.L_x_29) ;  /* 0x00000000000c0947 */ /* 0x000fea0003800000 */
[----:B------:R0:W-:Y:S01]  /*0c70*/  UTMACMDFLUSH ;  /* 0x00000000000079b7 */ /* 0x0001e20000000000 */
[----:B------:R-:W-:Y:S05]  /*0c80*/  @P0 BRA `(.L_x_29) ;  /* 0x0000000000040947 */ /* 0x000fea0003800000 */
[----:B------:R-:W-:-:S04]  /*0c90*/  DEPBAR.LE SB0, 0x0 ;  /* 0x000080000000791a */ /* 0x000fc80000000000 */
.L_x_29:
[----:B------:R-:W-:Y:S05]  /*0ca0*/  WARPSYNC.ALL ;  /* 0x0000000000007948 */ /* 0x000fea0003800000 */
[----:B--2---:R-:W-:Y:S06]  /*0cb0*/  BAR.SYNC.DEFER_BLOCKING 0x0 ;  /* 0x0000000000007b1d */ /* 0x004fec0000010000 */
[----:B------:R-:W-:Y:S02]  /*0cc0*/  BSSY B3, `(.L_x_30) ;  /* 0x000000b000037945 */ /* 0x000fe40003800000 */
[----:B------:R-:W-:Y:S06]  /*0cd0*/  BAR.SYNC.DEFER_BLOCKING 0x0 ;  /* 0x0000000000007b1d */ /* 0x000fec0000010000 */
[----:B------:R2:W-:Y:S01]  /*0ce0*/  @!P0 STS [R12], RZ ;  /* 0x000000ff0c008388 */ /* 0x0005e20000000800 */
[----:B------:R-:W-:Y:S01]  /*0cf0*/  NOP ;  /* 0x0000000000007918 */ /* 0x000fe20000000000 */
[----:B------:R-:W-:Y:S05]  /*0d00*/  @P2 BRA `(.L_x_31) ;  /* 0x0000000000182947 */ /* 0x000fea0003800000 */
[----:B-1-34-:R-:W1:Y:S01]  /*0d10*/  LDS R2, [UR20+0x8] ;  /* 0x00000814ff027984 */ /* 0x01ae620008000800 */
[----:B------:R-:W3:Y:S01]  /*0d20*/  LDC.64 R8, c[0x0][0x220] ;  /* 0x00008800ff087b82 */ /* 0x000ee20000000a00 */
[----:B------:R-:W-:Y:S02]  /*0d30*/  IMAD.MOV.U32 R3, RZ, RZ, 0x70 ;  /* 0x00000070ff037424 */ /* 0x000fe400078e00ff */
[----:B---3--:R3:W-:Y:S03]  /*0d40*/  STS.64 [UR20], R8 ;  /* 0x00000008ff007988 */ /* 0x0087e60008000a14 */
[----:B-1----:R-:W-:-:S05]  /*0d50*/  LOP3.LUT R2, R2, 0x10, R3, 0xd8, !PT ;  /* 0x0000001002027812 */ /* 0x002fca00078ed803 */
[----:B------:R3:W-:Y:S02]  /*0d60*/  STS [UR20+0x8], R2 ;  /* 0x00000802ff007988 */ /* 0x0007e40008000814 */
.L_x_31:
[----:B----4-:R-:W-:Y:S05]  /*0d70*/  BSYNC B3 ;  /* 0x0000000000037941 */ /* 0x010fea0003800000 */
.L_x_30:
[----:B------:R-:W-:Y:S04]  /*0d80*/  BSSY B4, `(.L_x_32) ;  /* 0x0000011000047945 */ /* 0x000fe80003800000 */
[----:B------:R-:W-:Y:S04]  /*0d90*/  BSSY B3, `(.L_x_33) ;  /* 0x000000e000037945 */ /* 0x000fe80003800000 */
[----:B------:R-:W-:Y:S05]  /*0da0*/  @P2 BRA `(.L_x_34) ;  /* 0x0000000000242947 */ /* 0x000fea0003800000 */
[----:B-1-3--:R-:W1:Y:S01]  /*0db0*/  LDS R2, [UR20+0x34] ;  /* 0x00003414ff027984 */ /* 0x00ae620008000800 */
[----:B------:R-:W-:-:S05]  /*0dc0*/  IMAD.MOV.U32 R3, RZ, RZ, 0x3f000000 ;  /* 0x3f000000ff037424 */ /* 0x000fca00078e00ff */
[----:B-1----:R-:W-:-:S05]  /*0dd0*/  LOP3.LUT R2, R2, 0xff000000, R3, 0xb8, !PT ;  /* 0xff00000002027812 */ /* 0x002fca00078eb803 */
[----:B------:R1:W-:Y:S01]  /*0de0*/  STS [UR20+0x34], R2 ;  /* 0x00003402ff007988 */ /* 0x0003e20008000814 */
[----:B------:R-:W-:Y:S05]  /*0df0*/  @P2 BRA `(.L_x_35) ;  /* 0x00000000001c2947 */ /* 0x000fea0003800000 */
[----:B-1----:R-:W1:Y:S01]  /*0e00*/  LDS R2, [UR20+0x38] ;  /* 0x00003814ff027984 */ /* 0x002e620008000800 */
[----:B------:R-:W-:-:S05]  /*0e10*/  IMAD.MOV.U32 R3, RZ, RZ, 0x3f ;  /* 0x0000003fff037424 */ /* 0x000fca00078e00ff */
[----:B-1----:R-:W-:-:S05]  /*0e20*/  LOP3.LUT R2, R2, 0xff, R3, 0xb8, !PT ;  /* 0x000000ff02027812 */ /* 0x002fca00078eb803 */
[----:B------:R4:W-:Y:S02]  /*0e30*/  STS [UR20+0x38], R2 ;  /* 0x00003802ff007988 */ /* 0x0009e40008000814 */
.L_x_34:
[----:B------:R-:W-:Y:S05]  /*0e40*/  @P2 BREAK B3 ;  /* 0x0000000000032942 */ /* 0x000fea0003800000 */
[----:B------:R-:W-:Y:S05]  /*0e50*/  @P2 BRA `(.L_x_36) ;  /* 0x00000000000c2947 */ /* 0x000fea0003800000 */
[----:B------:R1:W-:Y:S02]  /*0e60*/  STS [UR20+0x20], R5 ;  /* 0x00002005ff007988 */ /* 0x0003e40008000814 */
.L_x_35:
[----:B------:R-:W-:Y:S05]  /*0e70*/  BSYNC B3 ;  /* 0x0000000000037941 */ /* 0x000fea0003800000 */
.L_x_33:
[----:B------:R1:W-:Y:S02]  /*0e80*/  @!P2 STS [UR20+0x24], R4 ;  /* 0x00002404ff00a988 */ /* 0x0003e40008000814 */
.L_x_36:
[----:B------:R-:W-:Y:S05]  /*0e90*/  BSYNC B4 ;  /* 0x0000000000047941 */ /* 0x000fea0003800000 */
.L_x_32:
[----:B------:R-:W-:Y:S05]  /*0ea0*/  WARPSYNC.ALL ;  /* 0x0000000000007948 */ /* 0x000fea0003800000 */
[----:B------:R-:W-:Y:S04]  /*0eb0*/  BSSY B4, `(.L_x_37) ;  /* 0x000000e000047945 */ /* 0x000fe80003800000 */
[----:B------:R-:W-:Y:S05]  /*0ec0*/  @P2 BRA `(.L_x_38) ;  /* 0x0000000000302947 */ /* 0x000fea0003800000 */
[----:B------:R-:W5:Y:S01]  /*0ed0*/  LDS R3, [UR20+0x34] ;  /* 0x00003414ff037984 */ /* 0x000f620008000800 */
[----:B-1----:R-:W1:Y:S03]  /*0ee0*/  LDC.64 R4, c[0x0][0x248] ;  /* 0x00009200ff047b82 */ /* 0x002e660000000a00 */
[----:B---34-:R-:W3:Y:S01]  /*0ef0*/  LDS R2, [UR20+0x1c] ;  /* 0x00001c14ff027984 */ /* 0x018ee20008000800 */
[C---:B-1----:R-:W-:Y:S01]  /*0f00*/  SHF.L.U64.HI R5, R4.reuse, 0x1, R5 ;  /* 0x0000000104057819 */ /* 0x042fe20000010205 */
[----:B------:R-:W-:-:S03]  /*0f10*/  IMAD.SHL.U32 R4, R4, 0x2, RZ ;  /* 0x0000000204047824 */ /* 0x000fc600078e00ff */
[--C-:B------:R-:W-:Y:S02]  /*0f20*/  SHF.R.U32.HI R7, RZ, 0x4, R5.reuse ;  /* 0x00000004ff077819 */ /* 0x100fe40000011605 */
[----:B------:R-:W-:-:S05]  /*0f30*/  SHF.R.U64 R4, R4, 0x4, R5 ;  /* 0x0000000404047819 */ /* 0x000fca0000001205 */
[----:B------:R1:W-:Y:S01]  /*0f40*/  STS [UR20+0xc], R4 ;  /* 0x00000c04ff007988 */ /* 0x0003e20008000814 */
[----:B-----5:R-:W-:Y:S02]  /*0f50*/  LOP3.LUT R3, R3, 0x7, RZ, 0xb8, !PT ;  /* 0x0000000703037812 */ /* 0x020fe400078eb8ff */
[----:B---3--:R-:W-:-:S03]  /*0f60*/  LOP3.LUT R2, R2, 0xf, R7, 0xb8, !PT ;  /* 0x0000000f02027812 */ /* 0x008fc600078eb807 */
[----:B------:R1:W-:Y:S04]  /*0f70*/  STS [UR20+0x34], R3 ;  /* 0x00003403ff007988 */ /* 0x0003e80008000814 */
[----:B------:R1:W-:Y:S02]  /*0f80*/  STS [UR20+0x1c], R2 ;  /* 0x00001c02ff007988 */ /* 0x0003e40008000814 */
.L_x_38:
[----:B------:R-:W-:Y:S05]  /*0f90*/  BSYNC B4 ;  /* 0x0000000000047941 */ /* 0x000fea0003800000 */
.L_x_37:
        /* <DEDUP_REMOVED lines=11> */
.L_x_41:
[----:B------:R-:W-:Y:S05]  /*1050*/  @P2 BRA `(.L_x_43) ;  /* 0x0000000000282947 */ /* 0x000fea0003800000 */
[----:B-1-34-:R-:W1:Y:S02]  /*1060*/  LDS R2, [UR20+0x8] ;  /* 0x00000814ff027984 */ /* 0x01ae640008000800 */
[----:B-1----:R-:W-:-:S05]  /*1070*/  LOP3.LUT R2, R2, 0x1800, RZ, 0xb8, !PT ;  /* 0x0000180002027812 */ /* 0x002fca00078eb8ff */
[----:B------:R3:W-:Y:S02]  /*1080*/  STS [UR20+0x8], R2 ;  /* 0x00000802ff007988 */ /* 0x0007e40008000814 */
.L_x_42:
[----:B------:R-:W-:Y:S05]  /*1090*/  @P2 BREAK B5 ;  /* 0x0000000000052942 */ /* 0x000fea0003800000 */
[----:B------:R-:W-:Y:S05]  /*10a0*/  @P2 BRA `(.L_x_44) ;  /* 0x0000000000242947 */ /* 0x000fea0003800000 */
[----:B-1-3--:R-:W1:Y:S01]  /*10b0*/  LDS R2, [UR20+0x8] ;  /* 0x00000814ff027984 */ /* 0x00ae620008000800 */
[----:B------:R-:W-:-:S05]  /*10c0*/  IMAD.MOV.U32 R3, RZ, RZ, 0x6000 ;  /* 0x00006000ff037424 */ /* 0x000fca00078e00ff */
[----:B-1----:R-:W-:-:S04]  /*10d0*/  LOP3.LUT R2, R2, 0x6000, R3, 0xd8, !PT ;  /* 0x0000600002027812 */ /* 0x002fc800078ed803 */
[----:B------:R-:W-:-:S05]  /*10e0*/  LOP3.LUT R2, R2, 0x400000, RZ, 0xb8, !PT ;  /* 0x0040000002027812 */ /* 0x000fca00078eb8ff */
[----:B------:R1:W-:Y:S02]  /*10f0*/  STS [UR20+0x8], R2 ;  /* 0x00000802ff007988 */ /* 0x0003e40008000814 */
.L_x_43:
[----:B------:R-:W-:Y:S05]  /*1100*/  BSYNC B5 ;  /* 0x0000000000057941 */ /* 0x000fea0003800000 */
.L_x_40:
[----:B-1-34-:R-:W1:Y:S02]  /*1110*/  @!P2 LDS R2, [UR20+0x8] ;  /* 0x00000814ff02a984 */ /* 0x01ae640008000800 */
[----:B-1----:R-:W-:-:S05]  /*1120*/  @!P2 LOP3.LUT R2, R2, 0x8000, RZ, 0xb8, !PT ;  /* 0x000080000202a812 */ /* 0x002fca00078eb8ff */
[----:B------:R4:W-:Y:S02]  /*1130*/  @!P2 STS [UR20+0x8], R2 ;  /* 0x00000802ff00a988 */ /* 0x0009e40008000814 */
.L_x_44:
[----:B------:R-:W-:Y:S05]  /*1140*/  BSYNC B4 ;  /* 0x0000000000047941 */ /* 0x000fea0003800000 */
.L_x_39:
[----:B------:R-:W-:Y:S05]  /*1150*/  WARPSYNC.ALL ;  /* 0x0000000000007948 */ /* 0x000fea0003800000 */
[----:B------:R-:W-:Y:S01]  /*1160*/  UIADD3 UR5, UR5, 0x100, URZ ;  /* 0x0000010005057890 */ /* 0x000fe2000fffe03f */
[----:B------:R-:W-:Y:S01]  /*1170*/  ISETP.GE.AND P1, PT, R13, 0x1, PT ;  /* 0x000000010d00780c */ /* 0x000fe20003f26270 */
[----:B------:R-:W-:Y:S01]  /*1180*/  IMAD.MOV.U32 R24, RZ, RZ, RZ ;  /* 0x000000ffff187224 */ /* 0x000fe200078e00ff */
[----:B------:R-:W-:Y:S01]  /*1190*/  SHF.R.U32.HI R7, RZ, 0x5, R0 ;  /* 0x00000005ff077819 */ /* 0x000fe20000011600 */
[----:B------:R-:W-:-:S04]  /*11a0*/  UIADD3 UR26, UP0, UR5, UR26, URZ ;  /* 0x0000001a051a7290 */ /* 0x000fc8000ff1e03f */
[----:B------:R-:W-:Y:S01]  /*11b0*/  ULEA.HI.X.SX32 UR27, UR5, UR27, 0x1, UP0 ;  /* 0x0000001b051b7291 */ /* 0x000fe200080f0e3f */
[----:B------:R-:W-:Y:S11]  /*11c0*/  @P0 BRA `(.L_x_45) ;  /* 0x0000000000280947 */ /* 0x000ff60003800000 */
[----:B-1-34-:R-:W1:Y:S01]  /*11d0*/  S2R R2, SR_LANEID ;  /* 0x0000000000027919 */ /* 0x01ae620000000000 */
[----:B------:R-:W-:Y:S05]  /*11e0*/  WARPSYNC.ALL ;  /* 0x0000000000007948 */ /* 0x000fea0003800000 */
[----:B-1----:R-:W-:-:S05]  /*11f0*/  IMAD.SHL.U32 R4, R2, 0x4, RZ ;  /* 0x0000000402047824 */ /* 0x002fca00078e00ff */
[----:B------:R-:W1:Y:S01]  /*1200*/  LDS R5, [R4+UR20] ;  /* 0x0000001404057984 */ /* 0x000e620008000800 */
[----:B------:R-:W-:-:S05]  /*1210*/  IADD3 R2, P3, R4, UR26, RZ ;  /* 0x0000001a04027c10 */ /* 0x000fca000ff7e0ff */
[----:B------:R-:W-:-:S05]  /*1220*/  IMAD.X R3, RZ, RZ, UR27, P3 ;  /* 0x0000001bff037e24 */ /* 0x000fca00098e06ff */
[----:B-1----:R1:W3:Y:S01]  /*1230*/  ATOMG.E.EXCH.STRONG.GPU PT, RZ, [R2], R5 ;  /* 0x0000000502ff73a8 */ /* 0x0022e200041ee100 */
[----:B------:R-:W-:-:S04]  /*1240*/  DEPBAR {5,4,3,2,1,0} ;  /* 0x0000003f0000791a */ /* 0x000fc80000000000 */
[----:B------:R1:W-:Y:S01]  /*1250*/  UTMACCTL.IV [UR26] ;  /* 0x000000001a0079b9 */ /* 0x0003e20008000000 */
[----:B------:R-:W-:Y:S01]  /*1260*/  NOP ;  /* 0x0000000000007918 */ /* 0x000fe20000000000 */
.L_x_45:
[----:B------:R-:W-:Y:S05]  /*1270*/  @P0 BRA `(.L_x_46) ;  /* 0x00000000000c0947 */ /* 0x000fea0003800000 */
[----:B------:R0:W-:Y:S01]  /*1280*/  UTMACMDFLUSH ;  /* 0x00000000000079b7 */ /* 0x0001e20000000000 */
[----:B------:R-:W-:Y:S05]  /*1290*/  @P0 BRA `(.L_x_46) ;  /* 0x0000000000040947 */ /* 0x000fea0003800000 */
[----:B------:R-:W-:-:S04]  /*12a0*/  DEPBAR.LE SB0, 0x0 ;  /* 0x000080000000791a */ /* 0x000fc80000000000 */
.L_x_46:
[----:B------:R-:W-:Y:S05]  /*12b0*/  WARPSYNC.ALL ;  /* 0x0000000000007948 */ /* 0x000fea0003800000 */
[----:B---3--:R-:W-:Y:S01]  /*12c0*/  BAR.SYNC.DEFER_BLOCKING 0x0 ;  /* 0x0000000000007b1d */ /* 0x008fe20000010000 */
[----:B------:R-:W-:Y:S01]  /*12d0*/  R2UR UR21, R7 ;  /* 0x00000000071572ca */ /* 0x000fe200000e0000 */
[----:B------:R-:W-:Y:S01]  /*12e0*/  USHF.L.U32 UR15, UR29, 0x6, URZ ;  /* 0x000000061d0f7899 */ /* 0x000fe2000800063f */
[----:B------:R-:W-:Y:S01]  /*12f0*/  IMAD.MOV.U32 R25, RZ, RZ, RZ ;  /* 0x000000ffff197224 */ /* 0x000fe200078e00ff */
[----:B------:R-:W-:Y:S02]  /*1300*/  CS2R R26, SRZ ;  /* 0x00000000001a7805 */ /* 0x000fe4000001ff00 */
[----:B------:R-:W-:Y:S01]  /*1310*/  CS2R R28, SRZ ;  /* 0x00000000001c7805 */ /* 0x000fe2000001ff00 */
[----:B------:R-:W-:Y:S01]  /*1320*/  VOTEU.ALL UP0, P2 ;  /* 0x00000000003f7886 */ /* 0x000fe20001000000 */
[----:B------:R-:W-:Y:S01]  /*1330*/  UMOV UR6, 0x1 ;  /* 0x0000000100067882 */ /* 0x000fe20000000000 */
[----:B------:R-:W-:Y:S01]  /*1340*/  VOTEU.ALL UP1, P2 ;  /* 0x00000000003f7886 */ /* 0x000fe20001020000 */
[----:B------:R-:W-:Y:S01]  /*1350*/  VOTEU.ALL UP2, P2 ;  /* 0x00000000003f7886 */ /* 0x000fe20001040000 */
[----:B------:R-:W-:Y:S01]  /*1360*/  CS2R R30, SRZ ;  /* 0x00000000001e7805 */ /* 0x000fe2000001ff00 */
[----:B------:R-:W-:-:S04]  /*1370*/  @!UP0 UIADD3 UR8, -UR6, 0x100000, URZ ;  /* 0x0010000006088890 */ /* 0x000fc8000fffe13f */
[----:B------:R-:W-:Y:S02]  /*1380*/  @!UP0 USHF.L.U32 UR9, UR8, 0xb, URZ ;  /* 0x0000000b08098899 */ /* 0x000fe4000800063f */
[----:B------:R-:W-:Y:S01]  /*1390*/  @!UP0 USHF.L.U32 UR8, UR8, 0x1, URZ ;  /* 0x0000000108088899 */ /* 0x000fe2000800063f */
        /* <DEDUP_REMOVED lines=9> */
[----:B------:R-:W-:Y:S01]  /*1430*/  VOTEU.ALL UP0, P2 ;  /* 0x00000000003f7886 */ /* 0x000fe20001000000 */
[----:B------:R-:W-:Y:S02]  /*1440*/  CS2R R38, SRZ ;  /* 0x0000000000267805 */ /* 0x000fe4000001ff00 */
[----:B------:R-:W-:Y:S02]  /*1450*/  CS2R R40, SRZ ;  /* 0x0000000000287805 */ /* 0x000fe4000001ff00 */
[----:B------:R-:W-:Y:S02]  /*1460*/  CS2R R42, SRZ ;  /* 0x00000000002a7805 */ /* 0x000fe4000001ff00 */
[----:B------:R-:W-:-:S02]  /*1470*/  CS2R R44, SRZ ;  /* 0x00000000002c7805 */ /* 0x000fc4000001ff00 */
[----:B------:R-:W-:Y:S02]  /*1480*/  CS2R R46, SRZ ;  /* 0x00000000002e7805 */ /* 0x000fe4000001ff00 */
[----:B------:R-:W-:Y:S01]  /*1490*/  CS2R R48, SRZ ;  /* 0x0000000000307805 */ /* 0x000fe2000001ff00 */
[----:B------:R-:W3:Y:S02]  /*14a0*/  FENCE.VIEW.ASYNC.S ;  /* 0x00000000000073c6 */ /* 0x000ee40000000000 */
[----:B---3--:R-:W3:Y:S02]  /*14b0*/  @!UP0 SYNCS.EXCH.64 URZ, [UR20+0xf000], UR8 ;  /* 0x00f00008143f85b2 */ /* 0x008ee40008000100 */
[----:B---3--:R-:W-:Y:S01]  /*14c0*/  BAR.SYNC.DEFER_BLOCKING 0x0 ;  /* 0x0000000000007b1d */ /* 0x008fe20000010000 */
[----:B------:R-:W-:Y:S02]  /*14d0*/  CS2R R50, SRZ ;  /* 0x0000000000327805 */ /* 0x000fe4000001ff00 */
[----:B------:R-:W-:-:S02]  /*14e0*/  CS2R R52, SRZ ;  /* 0x0000000000347805 */ /* 0x000fc4000001ff00 */
[----:B------:R-:W-:Y:S02]  /*14f0*/  CS2R R54, SRZ ;  /* 0x0000000000367805 */ /* 0x000fe4000001ff00 */
[----:B------:R-:W-:Y:S02]  /*1500*/  CS2R R56, SRZ ;  /* 0x0000000000387805 */ /* 0x000fe4000001ff00 */
[----:B------:R-:W-:Y:S02]  /*1510*/  CS2R R58, SRZ ;  /* 0x00000000003a7805 */ /* 0x000fe4000001ff00 */
[----:B------:R-:W-:Y:S02]  /*1520*/  CS2R R60, SRZ ;  /* 0x00000000003c7805 */ /* 0x000fe4000001ff00 */
        /* <DEDUP_REMOVED lines=12> */
[----:B------:R-:W-:Y:S01]  /*15f0*/  CS2R R86, SRZ ;  /* 0x0000000000567805 */ /* 0x000fe2000001ff00 */
[----:B------:R3:W4:Y:S02]  /*1600*/  @!UP1 SYNCS.EXCH.64 URZ, [UR20+0xf008], UR10 ;  /* 0x00f0080a143f95b2 */ /* 0x0007240008000100 */
[----:B----4-:R-:W-:Y:S01]  /*1610*/  BAR.SYNC.DEFER_BLOCKING 0x0 ;  /* 0x0000000000007b1d */ /* 0x010fe20000010000 */
[----:B---3--:R-:W-:-:S05]  /*1620*/  USHF.L.U32 UR11, UR28, 0x8, URZ ;  /* 0x000000081c0b7899 */ /* 0x008fca000800063f */
[----:B------:R3:W4:Y:S01]  /*1630*/  @!UP2 SYNCS.EXCH.64 URZ, [UR20+0xf010], UR6 ;  /* 0x00f01006143fa5b2 */ /* 0x0007220008000100 */
[----:B------:R-:W-:Y:S06]  /*1640*/  @!P1 BRA `(.L_x_47) ;  /* 0x0000000400809947 */ /* 0x000fec0003800000 */
        /* <DEDUP_REMOVED lines=31> */
[----:B------:R-:W-:Y:S01]  /*1840*/  CS2R R86, SRZ ;  /* 0x0000000000567805 */ /* 0x000fe2000001ff00 */
[----:B------:R-:W-:Y:S01]  /*1850*/  UMOV UR5, URZ ;  /* 0x0000003f00057c82 */ /* 0x000fe20008000000 */
[----:B------:R-:W-:-:S05]  /*1860*/  UMOV UR14, URZ ;  /* 0x0000003f000e7c82 */ /* 0x000fca0008000000 */
.L_x_49:
[----:B----4-:R-:W-:Y:S01]  /*1870*/  BAR.SYNC.DEFER_BLOCKING 0x0 ;  /* 0x0000000000007b1d */ /* 0x010fe20000010000 */
[----:B------:R-:W-:Y:S01]  /*1880*/  ULEA UR18, UR5, UR20, 0x3 ;  /* 0x0000001405127291 */ /* 0x000fe2000f8e183f */
[----:B-1----:R-:W-:Y:S01]  /*1890*/  @!P2 IMAD.MOV.U32 R2, RZ, RZ, 0x5000 ;  /* 0x00005000ff02a424 */ /* 0x002fe200078e00ff */
[----:B------:R-:W-:Y:S01]  /*18a0*/  ELECT P0, URZ, PT ;  /* 0x00000000003f782f */ /* 0x000fe20003800000 */
[----:B------:R-:W-:-:S03]  /*18b0*/  ULEA UR12, UR5, UR20, 0xc ;  /* 0x00000014050c7291 */ /* 0x000fc6000f8e603f */
[----:B------:R-:W-:Y:S02]  /*18c0*/  ISETP.LT.U32.AND P0, PT, R6, 0x20, P0 ;  /* 0x000000200600780c */ /* 0x000fe40000701070 */
[----:B------:R-:W-:Y:S01]  /*18d0*/  ELECT P1, URZ, PT ;  /* 0x00000000003f782f */ /* 0x000fe20003820000 */
[----:B------:R-:W-:-:S03]  /*18e0*/  UIADD3 UR12, UR12, 0xc000, URZ ;  /* 0x0000c0000c0c7890 */ /* 0x000fc6000fffe03f */
[----:B------:R-:W-:Y:S01]  /*18f0*/  ISETP.LT.U32.AND P1, PT, R6, 0x20, P1 ;  /* 0x000000200600780c */ /* 0x000fe20000f21070 */
[----:B------:R-:W-:Y:S01]  /*1900*/  ULEA UR8, UR5, UR20, 0xe ;  /* 0x0000001405087291 */ /* 0x000fe2000f8e703f */
[----:B------:R-:W-:-:S05]  /*1910*/  UMOV UR10, UR14 ;  /* 0x0000000e000a7c82 */ /* 0x000fca0008000000 */
[----:B------:R-:W-:Y:S01]  /*1920*/  VOTEU.ANY UP0, P0 ;  /* 0x00000000003f7886 */ /* 0x000fe20000000100 */
[----:B------:R-:W-:Y:S01]  /*1930*/  VOTEU.ANY UP2, P0 ;  /* 0x00000000003f7886 */ /* 0x000fe20000040100 */
[----:B------:R1:W-:Y:S03]  /*1940*/  @!P2 SYNCS.ARRIVE.TRANS64 RZ, [UR18+0xf000], R2 ;  /* 0x00f00002ffffa9a7 */ /* 0x0003e60008000012 */
[----:B------:R-:W-:Y:S01]  /*1950*/  @UP0 UIADD3 UR13, UR18, 0xf000, URZ ;  /* 0x0000f000120d0890 */ /* 0x000fe2000fffe03f */
[----:B---3--:R-:W-:Y:S01]  /*1960*/  @UP0 UMOV UR6, UR22 ;  /* 0x0000001600060c82 */ /* 0x008fe20008000000 */
[----:B------:R-:W-:Y:S01]  /*1970*/  @UP0 UMOV UR7, UR23 ;  /* 0x0000001700070c82 */ /* 0x000fe20008000000 */
[----:B------:R-:W-:Y:S01]  /*1980*/  BAR.SYNC.DEFER_BLOCKING 0x0 ;  /* 0x0000000000007b1d */ /* 0x000fe20000010000 */
[----:B-1----:R-:W-:-:S05]  /*1990*/  IMAD.U32 R2, RZ, RZ, UR4 ;  /* 0x00000004ff027e24 */ /* 0x002fca000f8e00ff */
[----:B------:R-:W-:Y:S01]  /*19a0*/  VOTEU.ANY UP1, P1 ;  /* 0x00000000003f7886 */ /* 0x000fe20000820100 */
[----:B------:R-:W-:Y:S01]  /*19b0*/  VOTEU.ANY UP3, P1 ;  /* 0x00000000003f7886 */ /* 0x000fe20000860100 */
[----:B------:R-:W-:-:S03]  /*19c0*/  SHF.L.U32 R2, R2, 0x1f, RZ ;  /* 0x0000001f02027819 */ /* 0x000fc600000006ff */
[----:B------:R-:W-:Y:S01]  /*19d0*/  @UP1 UIADD3 UR9, UR18, 0xf000, URZ ;  /* 0x0000f00012091890 */ /* 0x000fe2000fffe03f */
[----:B------:R-:W-:Y:S01]  /*19e0*/  @UP1 UMOV UR16, UR24 ;  /* 0x0000001800101c82 */ /* 0x000fe20008000000 */
[----:B------:R-:W-:Y:S01]  /*19f0*/  @UP1 UMOV UR17, UR25 ;  /* 0x0000001900111c82 */ /* 0x000fe20008000000 */
[----:B------:R1:W-:Y:S01]  /*1a00*/  @UP2 UTMALDG.2D [UR12], [UR6] ;  /* 0x0000000c060025b4 */ /* 0x0003e20008008000 */
[----:B------:R3:W-:Y:S06]  /*1a10*/  MEMBAR.ALL.CTA ;  /* 0x0000000000007992 */ /* 0x0007ec0000008000 */
[----:B---3--:R-:W3:Y:S02]  /*1a20*/  FENCE.VIEW.ASYNC.S ;  /* 0x00000000000073c6 */ /* 0x008ee40000000000 */
[----:B---3--:R-:W-:Y:S06]  /*1a30*/  BAR.SYNC.DEFER_BLOCKING 0x0 ;  /* 0x0000000000007b1d */ /* 0x008fec0000010000 */
[----:B------:R1:W-:Y:S02]  /*1a40*/  @UP3 UTMALDG.2D [UR8], [UR16] ;  /* 0x00000008100035b4 */ /* 0x0003e40008008000 */
[----:B------:R-:W-:Y:S06]  /*1a50*/  BAR.SYNC.DEFER_BLOCKING 0x0 ;  /* 0x0000000000007b1d */ /* 0x000fec0000010000 */
[----:B------:R-:W3:Y:S02]  /*1a60*/  SYNCS.PHASECHK.TRANS64.TRYWAIT P0, [UR18+0xf000], R2 ;  /* 0x00f00002ff0075a7 */ /* 0x000ee40008000152 */
[----:B-1-3--:R-:W-:Y:S05]  /*1a70*/  @!P0 BRA `(.L_x_48) ;  /* 0x0000000400b48947 */ /* 0x00afea0003800000 */
.L_x_50:
[----:B------:R-:W-:Y:S01]  /*1a80*/  USHF.L.U32 UR6, UR21, 0x7, URZ ;  /* 0x0000000715067899 */ /* 0x000fe2000800063f */
[----:B------:R-:W-:Y:S02]  /*1a90*/  WARPGROUP.DEPBAR.LE gsb0, 0x0 ;  /* 0x00008000000079c5 */ /* 0x000fe40000010000 */
[----:B------:R-:W-:Y:S01]  /*1aa0*/  USHF.R.U32.HI UR7, URZ, 0x4, UR12 ;  /* 0x000000043f077899 */ /* 0x000fe2000801160c */
[----:B------:R-:W-:Y:S01]  /*1ab0*/  WARPGROUP.ARRIVE ;  /* 0x00000000000079c5 */ /* 0x000fe20000000000 */
[----:B------:R-:W-:Y:S01]  /*1ac0*/  ULOP3.LUT UR6, UR6, 0x200, URZ, 0xc0, !UPT ;  /* 0x0000020006067892 */ /* 0x000fe2000f8ec03f */
[----:B------:R-:W1:Y:S01]  /*1ad0*/  LDC R2, c[0x0][0x230] ;  /* 0x00008c00ff027b82 */ /* 0x000e620000000800 */
[----:B------:R-:W-:Y:S01]  /*1ae0*/  UMOV UR17, 0x80000020 ;  /* 0x8000002000117882 */ /* 0x000fe20000000000 */
[----:B------:R-:W-:Y:S01]  /*1af0*/  UMOV UR19, 0x80000020 ;  /* 0x8000002000137882 */ /* 0x000fe20000000000 */
[----:B------:R-:W-:Y:S02]  /*1b00*/  ULEA.HI UR8, UR8, UR6, URZ, 0x1c ;  /* 0x0000000608087291 */ /* 0x000fe4000f8fe03f */
[----:B------:R-:W-:-:S02]  /*1b10*/  USGXT.U32 UR6, UR7, 0xe ;  /* 0x0000000e0706789a */ /* 0x000fc40008000000 */
[----:B------:R-:W-:Y:S02]  /*1b20*/  ULOP3.LUT UR8, UR8, 0x3fff, URZ, 0xc0, !UPT ;  /* 0x00003fff08087892 */ /* 0x000fe4000f8ec03f */
[----:B------:R-:W-:Y:S01]  /*1b30*/  UIADD3 UR14, UR14, 0x20, URZ ;  /* 0x000000200e0e7890 */ /* 0x000fe2000fffe03f */
[----:B------:R-:W-:Y:S02]  /*1b40*/  UMOV UR7, URZ ;  /* 0x0000003f00077c82 */ /* 0x000fe40008000000 */
[----:B------:R-:W-:Y:S01]  /*1b50*/  UMOV UR16, UR6 ;  /* 0x0000000600107c82 */ /* 0x000fe20008000000 */
[----:B------:R-:W-:Y:S01]  /*1b60*/  UIADD3 UR5, UR5, 0x1, URZ ;  /* 0x0000000105057890 */ /* 0x000fe2000fffe03f */
[----:B------:R-:W-:Y:S01]  /*1b70*/  UMOV UR18, UR8 ;  /* 0x0000000800127c82 */ /* 0x000fe20008000000 */
[----:B------:R-:W-:Y:S01]  /*1b80*/  UMOV UR9, URZ ;  /* 0x0000003f00097c82 */ /* 0x000fe20008000000 */
[----:B------:R-:W-:Y:S01]  /*1b90*/  HGMMA.64x128x16.F32 R24, gdesc[UR16], R24 ;  /* 0x01e00000101879f0 */ /* 0x000fe20008700818 */
[----:B------:R-:W-:Y:S01]  /*1ba0*/  UMOV UR18, 0xfffffffe ;  /* 0xfffffffe00127882 */ /* 0x000fe20000000000 */
[----:B------:R-:W-:Y:S01]  /*1bb0*/  UMOV UR19, 0x7fffffdf ;  /* 0x7fffffdf00137882 */ /* 0x000fe20000000000 */
[----:B------:R-:W-:-:S02]  /*1bc0*/  UISETP.NE.U32.AND UP0, UPT, UR5, 0x3, UPT ;  /* 0x000000030500788c */ /* 0x000fc4000bf05070 */
[----:B------:R-:W-:Y:S01]  /*1bd0*/  UIADD3.64 UR16, UR6, -UR18, URZ ;  /* 0x8000001206107297 */ /* 0x000fe2000fffe03f */
[----:B-1----:R-:W-:Y:S01]  /*1be0*/  ISETP.LE.AND P0, PT, R2, UR14, PT ;  /* 0x0000000e02007c0c */ /* 0x002fe2000bf03270 */
[----:B------:R-:W-:Y:S02]  /*1bf0*/  UIADD3.64 UR18, UR8, -UR18, URZ ;  /* 0x8000001208127297 */ /* 0x000fe4000fffe03f */
[----:B------:R-:W-:Y:S02]  /*1c00*/  USEL UR6, URZ, 0x1, UP0 ;  /* 0x000000013f067887 */ /* 0x000fe40008000000 */
[----:B------:R-:W-:Y:S02]  /*1c10*/  USEL UR5, UR5, URZ, UP0 ;  /* 0x0000003f05057287 */ /* 0x000fe40008000000 */
[----:B------:R-:W-:-:S03]  /*1c20*/  ULOP3.LUT UR4, UR4, UR6, URZ, 0x3c, !UPT ;  /* 0x0000000604047292 */ /* 0x000fc6000f8e3c3f */
[----:B------:R-:W-:Y:S03]  /*1c30*/  HGMMA.64x128x16.F32 R24, gdesc[UR16], R24, gsb0 ;  /* 0x01e00000101879f0 */ /* 0x000fe60008000818 */
[----:B------:R-:W-:Y:S06]  /*1c40*/  @!P0 BRA `(.L_x_49) ;  /* 0xfffffffc00088947 */ /* 0x000fec000383ffff */
.L_x_47:
[----:B------:R-:W-:Y:S02]  /*1c50*/  WARPGROUP.DEPBAR.LE gsb0, 0x0 ;  /* 0x00008000000079c5 */ /* 0x000fe40000010000 */
[----:B----4-:R-:W-:Y:S01]  /*1c60*/  BAR.SYNC.DEFER_BLOCKING 0x0 ;  /* 0x0000000000007b1d */ /* 0x010fe20000010000 */
[C---:B-1----:R-:W-:Y:S01]  /*1c70*/  IMAD.SHL.U32 R2, R0.reuse, 0x80, RZ ;  /* 0x0000008000027824 */ /* 0x042fe200078e00ff */
[----:B------:R-:W-:Y:S01]  /*1c80*/  F2FP.F16.F32.PACK_AB R24, R25, R24 ;  /* 0x000000181918723e */ /* 0x000fe200000000ff */
[----:B------:R-:W-:Y:S01]  /*1c90*/  IMAD.SHL.U32 R3, R0, 0x40, RZ ;  /* 0x0000004000037824 */ /* 0x000fe200078e00ff */
[----:B------:R-:W-:Y:S02]  /*1ca0*/  F2FP.F16.F32.PACK_AB R25, R27, R26 ;  /* 0x0000001a1b19723e */ /* 0x000fe400000000ff */
[----:B------:R-:W-:Y:S02]  /*1cb0*/  ELECT P0, URZ, PT ;  /* 0x00000000003f782f */ /* 0x000fe40003800000 */
[----:B------:R-:W-:Y:S01]  /*1cc0*/  LOP3.LUT R2, R2, 0x4780, RZ, 0xc0, !PT ;  /* 0x0000478002027812 */ /* 0x000fe200078ec0ff */
[----:B------:R-:W-:Y:S01]  /*1cd0*/  ULOP3.LUT UR21, UR21, 0x3, URZ, 0xc0, !UPT ;  /* 0x0000000315157892 */ /* 0x000fe2000f8ec03f */
[----:B------:R-:W-:Y:S01]  /*1ce0*/  F2FP.F16.F32.PACK_AB R56, R57, R56 ;  /* 0x000000383938723e */ /* 0x000fe200000000ff */
[----:B------:R-:W-:Y:S01]  /*1cf0*/  UMOV UR10, UR15 ;  /* 0x0000000f000a7c82 */ /* 0x000fe20008000000 */
[----:B------:R-:W-:Y:S01]  /*1d00*/  LOP3.LUT R4, R2, 0x1800, R3, 0xf8, !PT ;  /* 0x0000180002047812 */ /* 0x000fe200078ef803 */
[----:B------:R-:W-:Y:S01]  /*1d10*/  IMAD.SHL.U32 R2, R0, 0x10, RZ ;  /* 0x0000001000027824 */ /* 0x000fe200078e00ff */
[----:B------:R-:W-:Y:S01]  /*1d20*/  F2FP.F16.F32.PACK_AB R26, R29, R28 ;  /* 0x0000001c1d1a723e */ /* 0x000fe200000000ff */
[----:B------:R-:W-:Y:S01]  /*1d30*/  ULEA UR9, UR21, UR11, 0x6 ;  /* 0x0000000b15097291 */ /* 0x000fe2000f8e303f */
[----:B------:R-:W-:Y:S01]  /*1d40*/  F2FP.F16.F32.PACK_AB R27, R31, R30 ;  /* 0x0000001e1f1b723e */ /* 0x000fe200000000ff */
[----:B------:R-:W-:Y:S01]  /*1d50*/  ULEA UR8, UR21, UR20, 0xd ;  /* 0x0000001415087291 */ /* 0x000fe2000f8e683f */
[----:B------:R-:W-:-:S02]  /*1d60*/  LOP3.LUT R3, R2, 0x70, RZ, 0xc0, !PT ;  /* 0x0000007002037812 */ /* 0x000fc400078ec0ff */
[----:B------:R-:W-:Y:S02]  /*1d70*/  F2FP.F16.F32.PACK_AB R32, R33, R32 ;  /* 0x000000202120723e */ /* 0x000fe400000000ff */
[----:B------:R-:W-:Y:S02]  /*1d80*/  LOP3.LUT R3, R3, 0x10, R0, 0x78, !PT ;  /* 0x0000001003037812 */ /* 0x000fe400078e7800 */
[----:B------:R-:W-:Y:S01]  /*1d90*/  F2FP.F16.F32.PACK_AB R57, R59, R58 ;  /* 0x0000003a3b39723e */ /* 0x000fe200000000ff */
[----:B------:R-:W1:Y:S02]  /*1da0*/  @!P2 SYNCS.CCTL.IV [UR20+0xf000] ;  /* 0x00f00000ff00a9b1 */ /* 0x000e640008000014 */
[----:B-1----:R-:W-:Y:S01]  /*1db0*/  BAR.SYNC.DEFER_BLOCKING 0x0 ;  /* 0x0000000000007b1d */ /* 0x002fe20000010000 */
[----:B------:R-:W-:Y:S02]  /*1dc0*/  LOP3.LUT R3, R4, R3, RZ, 0xfc, !PT ;  /* 0x0000000304037212 */ /* 0x000fe400078efcff */
[----:B------:R-:W-:-:S02]  /*1dd0*/  F2FP.F16.F32.PACK_AB R33, R35, R34 ;  /* 0x000000222321723e */ /* 0x000fc400000000ff */
[C---:B------:R-:W-:Y:S01]  /*1de0*/  LOP3.LUT R2, R3.reuse, 0x20, RZ, 0x3c, !PT ;  /* 0x0000002003027812 */ /* 0x040fe200078e3cff */
[C---:B------:R-:W-:Y:S01]  /*1df0*/  VIADD R0, R3.reuse, UR20 ;  /* 0x0000001403007c36 */ /* 0x040fe20008000000 */
[----:B------:R-:W-:Y:S02]  /*1e00*/  LOP3.LUT R4, R3, 0x40, RZ, 0x3c, !PT ;  /* 0x0000004003047812 */ /* 0x000fe400078e3cff */
[----:B------:R-:W-:Y:S01]  /*1e10*/  F2FP.F16.F32.PACK_AB R58, R61, R60 ;  /* 0x0000003c3d3a723e */ /* 0x000fe200000000ff */
[----:B------:R-:W-:Y:S01]  /*1e20*/  VIADD R2, R2, UR20 ;  /* 0x0000001402027c36 */ /* 0x000fe20008000000 */
[----:B------:R-:W-:Y:S01]  /*1e30*/  F2FP.F16.F32.PACK_AB R59, R63, R62 ;  /* 0x0000003e3f3b723e */ /* 0x000fe200000000ff */
[----:B------:R-:W-:Y:S01]  /*1e40*/  VIADD R4, R4, UR20 ;  /* 0x0000001404047c36 */ /* 0x000fe20008000000 */
[----:B------:R-:W-:Y:S02]  /*1e50*/  F2FP.F16.F32.PACK_AB R64, R65, R64 ;  /* 0x000000404140723e */ /* 0x000fe400000000ff */
[----:B------:R-:W-:-:S02]  /*1e60*/  LOP3.LUT R3, R3, 0x60, RZ, 0x3c, !PT ;  /* 0x0000006003037812 */ /* 0x000fc400078e3cff */
[----:B------:R-:W-:Y:S02]  /*1e70*/  F2FP.F16.F32.PACK_AB R34, R37, R36 ;  /* 0x000000242522723e */ /* 0x000fe400000000ff */
[----:B------:R-:W-:Y:S01]  /*1e80*/  F2FP.F16.F32.PACK_AB R35, R39, R38 ;  /* 0x000000262723723e */ /* 0x000fe200000000ff */
[----:B------:R-:W-:Y:S01]  /*1e90*/  VIADD R3, R3, UR20 ;  /* 0x0000001403037c36 */ /* 0x000fe20008000000 */
[----:B------:R-:W-:Y:S02]  /*1ea0*/  F2FP.F16.F32.PACK_AB R40, R41, R40 ;  /* 0x000000282928723e */ /* 0x000fe400000000ff */
[----:B------:R-:W-:Y:S01]  /*1eb0*/  F2FP.F16.F32.PACK_AB R65, R67, R66 ;  /* 0x000000424341723e */ /* 0x000fe200000000ff */
[----:B------:R-:W1:Y:S02]  /*1ec0*/  @!P2 SYNCS.CCTL.IV [UR20+0xf008] ;  /* 0x00f00800ff00a9b1 */ /* 0x000e640008000014 */
[----:B-1----:R-:W-:Y:S01]  /*1ed0*/  BAR.SYNC.DEFER_BLOCKING 0x0 ;  /* 0x0000000000007b1d */ /* 0x002fe20000010000 */
[----:B------:R-:W-:-:S02]  /*1ee0*/  F2FP.F16.F32.PACK_AB R41, R43, R42 ;  /* 0x0000002a2b29723e */ /* 0x000fc400000000ff */
[----:B------:R-:W-:Y:S02]  /*1ef0*/  F2FP.F16.F32.PACK_AB R66, R69, R68 ;  /* 0x000000444542723e */ /* 0x000fe400000000ff */
[----:B------:R-:W-:Y:S02]  /*1f00*/  F2FP.F16.F32.PACK_AB R67, R71, R70 ;  /* 0x000000464743723e */ /* 0x000fe400000000ff */
[----:B------:R-:W-:Y:S02]  /*1f10*/  F2FP.F16.F32.PACK_AB R72, R73, R72 ;  /* 0x000000484948723e */ /* 0x000fe400000000ff */
[----:B------:R-:W-:Y:S02]  /*1f20*/  F2FP.F16.F32.PACK_AB R42, R45, R44 ;  /* 0x0000002c2d2a723e */ /* 0x000fe400000000ff */
[----:B------:R-:W-:Y:S02]  /*1f30*/  F2FP.F16.F32.PACK_AB R43, R47, R46 ;  /* 0x0000002e2f2b723e */ /* 0x000fe400000000ff */
[----:B------:R-:W-:-:S02]  /*1f40*/  F2FP.F16.F32.PACK_AB R48, R49, R48 ;  /* 0x000000303130723e */ /* 0x000fc400000000ff */
[----:B------:R-:W-:Y:S02]  /*1f50*/  F2FP.F16.F32.PACK_AB R73, R75, R74 ;  /* 0x0000004a4b49723e */ /* 0x000fe400000000ff */
[----:B------:R-:W-:Y:S02]  /*1f60*/  F2FP.F16.F32.PACK_AB R49, R51, R50 ;  /* 0x000000323331723e */ /* 0x000fe400000000ff */
[----:B------:R-:W-:Y:S02]  /*1f70*/  F2FP.F16.F32.PACK_AB R74, R77, R76 ;  /* 0x0000004c4d4a723e */ /* 0x000fe400000000ff */
[----:B------:R-:W-:Y:S02]  /*1f80*/  F2FP.F16.F32.PACK_AB R75, R79, R78 ;  /* 0x0000004e4f4b723e */ /* 0x000fe400000000ff */
[----:B------:R-:W-:Y:S01]  /*1f90*/  F2FP.F16.F32.PACK_AB R80, R81, R80 ;  /* 0x000000505150723e */ /* 0x000fe200000000ff */
[----:B------:R-:W1:Y:S02]  /*1fa0*/  @!P2 SYNCS.CCTL.IV [UR20+0xf010] ;  /* 0x00f01000ff00a9b1 */ /* 0x000e640008000014 */
[----:B-1----:R-:W-:Y:S01]  /*1fb0*/  STSM.16.M88.4 [R0], R24 ;  /* 0x0000001800007844 */ /* 0x002fe20000000200 */
[----:B------:R-:W-:-:S02]  /*1fc0*/  F2FP.F16.F32.PACK_AB R50, R53, R52 ;  /* 0x000000343532723e */ /* 0x000fc400000000ff */
[----:B------:R-:W-:Y:S01]  /*1fd0*/  F2FP.F16.F32.PACK_AB R51, R55, R54 ;  /* 0x000000363733723e */ /* 0x000fe200000000ff */
[----:B------:R-:W-:Y:S01]  /*1fe0*/  STSM.16.M88.4 [R0+0x2000], R56 ;  /* 0x0020003800007844 */ /* 0x000fe20000000200 */
[----:B------:R-:W-:Y:S02]  /*1ff0*/  F2FP.F16.F32.PACK_AB R81, R83, R82 ;  /* 0x000000525351723e */ /* 0x000fe400000000ff */
[----:B------:R-:W-:Y:S01]  /*2000*/  F2FP.F16.F32.PACK_AB R82, R85, R84 ;  /* 0x000000545552723e */ /* 0x000fe200000000ff */
[----:B------:R-:W-:Y:S01]  /*2010*/  STSM.16.M88.4 [R2], R32 ;  /* 0x0000002002007844 */ /* 0x000fe20000000200 */
[----:B------:R-:W-:Y:S02]  /*2020*/  F2FP.F16.F32.PACK_AB R83, R87, R86 ;  /* 0x000000565753723e */ /* 0x000fe400000000ff */
[----:B------:R-:W-:Y:S01]  /*2030*/  ISETP.LT.U32.AND P0, PT, R6, 0x80, P0 ;  /* 0x000000800600780c */ /* 0x000fe20000701070 */
[----:B------:R-:W-:Y:S04]  /*2040*/  STSM.16.M88.4 [R2+0x2000], R64 ;  /* 0x0020004002007844 */ /* 0x000fe80000000200 */
[----:B------:R-:W-:Y:S04]  /*2050*/  STSM.16.M88.4 [R4], R40 ;  /* 0x0000002804007844 */ /* 0x000fe80000000200 */
[----:B------:R-:W-:Y:S04]  /*2060*/  STSM.16.M88.4 [R4+0x2000], R72 ;  /* 0x0020004804007844 */ /* 0x000fe80000000200 */
[----:B------:R-:W-:Y:S01]  /*2070*/  STSM.16.M88.4 [R3], R48 ;  /* 0x0000003003007844 */ /* 0x000fe20000000200 */
[----:B------:R-:W-:Y:S01]  /*2080*/  VOTEU.ANY UP0, P0 ;  /* 0x00000000003f7886 */ /* 0x000fe20000000100 */
[----:B------:R-:W-:-:S02]  /*2090*/  VOTEU.ANY UP1, P0 ;  /* 0x00000000003f7886 */ /* 0x000fc40000020100 */
[----:B------:R-:W-:Y:S02]  /*20a0*/  STSM.16.M88.4 [R3+0x2000], R80 ;  /* 0x0020005003007844 */ /* 0x000fe40000000200 */
[----:B---3--:R-:W-:Y:S01]  /*20b0*/  @UP0 UMOV UR6, UR26 ;  /* 0x0000001a00060c82 */ /* 0x008fe20008000000 */
[----:B------:R-:W-:Y:S01]  /*20c0*/  @UP0 UMOV UR7, UR27 ;  /* 0x0000001b00070c82 */ /* 0x000fe20008000000 */
[----:B------:R1:W-:Y:S06]  /*20d0*/  MEMBAR.ALL.CTA ;  /* 0x0000000000007992 */ /* 0x0003ec0000008000 */
[----:B-1----:R-:W1:Y:S02]  /*20e0*/  FENCE.VIEW.ASYNC.S ;  /* 0x00000000000073c6 */ /* 0x002e640000000000 */
[----:B-1----:R-:W-:Y:S06]  /*20f0*/  BAR.SYNC.DEFER_BLOCKING 0x0 ;  /* 0x0000000000007b1d */ /* 0x002fec0000010000 */
[----:B------:R1:W-:Y:S01]  /*2100*/  @UP1 UTMASTG.2D [UR8], [UR6] ;  /* 0x00000008060013b5 */ /* 0x0003e20008008000 */
[----:B------:R0:W-:Y:S01]  /*2110*/  UTMACMDFLUSH ;  /* 0x00000000000079b7 */ /* 0x0001e20000000000 */
[----:B------:R-:W-:-:S04]  /*2120*/  DEPBAR.LE SB0, 0x0 ;  /* 0x000080000000791a */ /* 0x000fc80000000000 */
[----:B------:R-:W-:Y:S06]  /*2130*/  BAR.SYNC.DEFER_BLOCKING 0x0 ;  /* 0x0000000000007b1d */ /* 0x000fec0000010000 */
[----:B-1----:R-:W-:Y:S05]  /*2140*/  EXIT ;  /* 0x000000000000794d */ /* 0x002fea0003800000 */
.L_x_48:
[----:B------:R-:W1:Y:S02]  /*2150*/  SYNCS.PHASECHK.TRANS64.TRYWAIT P0, [UR18+0xf000], R2 ;  /* 0x00f00002ff0075a7 */ /* 0x000e640008000152 */
[----:B-1----:R-:W-:Y:S05]  /*2160*/  @!P0 BRA `(.L_x_48) ;  /* 0xfffffffc00f88947 */ /* 0x002fea000383ffff */
[----:B------:R-:W-:Y:S05]  /*2170*/  BRA `(.L_x_50) ;  /* 0xfffffff800407947 */ /* 0x000fea000383ffff */
.L_x_51:
[----:B------:R-:W-:-:S00]  /*2180*/  BRA `(.L_x_51) ;  /* 0xfffffffc00fc7947 */ /* 0x000fc0000383ffff */
[----:B------:R-:W-:-:S00]  /*2190*/  NOP ;  /* 0x0000000000007918 */ /* 0x000fc00000000000 */
        /* <DEDUP_REMOVED lines=14> */
.L_x_52:


//--------------------- .nv.shared.gluon_wgmma    --------------------------
	.section	.nv.shared.gluon_wgmma,"aw",@nobits
	.sectionflags	@""
	.align	16
	.zero		1024


//--------------------- .nv.shared.reserved.0     --------------------------
	.section	.nv.shared.reserved.0,"aw",@nobits
	.weak		__nv_reservedSMEM_offset_0_alias
	.size		__nv_reservedSMEM_offset_0_alias, 0, 0
	.other		__nv_reservedSMEM_offset_0_alias,@"STO_CUDA_RESERVED_SHARED STV_DEFAULT"
__nv_reservedSMEM_offset_0_alias:
	.zero		0


//--------------------- .nv.constant0.gluon_wgmma --------------------------
	.section	.nv.constant0.gluon_wgmma,"a",@progbits
	.sectionflags	@""
	.align	4
.nv.constant0.gluon_wgmma:
	.zero		608


//--------------------- SYMBOLS --------------------------

	.type		.nv.reservedSmem.offset0,@object
	.size		.nv.reservedSmem.offset0,0x4
